	.headerflags	@"EF_CUDA_TEXMODE_UNIFIED EF_CUDA_64BIT_ADDRESS EF_CUDA_SM86 EF_CUDA_VIRTUAL_SM(EF_CUDA_SM86)"
	.elftype	@"ET_EXEC"


//--------------------- .nv.info                  --------------------------
	.section	.nv.info,"",@"SHT_CUDA_INFO"
	.align	4


	//----- nvinfo : EIATTR_REGCOUNT
	.align		4
        /*0000*/ 	.byte	0x04, 0x2f
        /*0002*/ 	.short	(.L_2 - .L_1)
	.align		4
.L_1:
        /*0004*/ 	.word	index@(triton_red_fused__to_copy_add_amax_amin_clamp_mul_native_layer_norm_reciprocal_2)
        /*0008*/ 	.word	0x00000040


	//----- nvinfo : EIATTR_MIN_STACK_SIZE
	.align		4
.L_2:
        /*000c*/ 	.byte	0x04, 0x12
        /*000e*/ 	.short	(.L_4 - .L_3)
	.align		4
.L_3:
        /*0010*/ 	.word	index@(triton_red_fused__to_copy_add_amax_amin_clamp_mul_native_layer_norm_reciprocal_2)
        /*0014*/ 	.word	0x00000000


	//----- nvinfo : EIATTR_FRAME_SIZE
	.align		4
.L_4:
        /*0018*/ 	.byte	0x04, 0x11
        /*001a*/ 	.short	(.L_6 - .L_5)
	.align		4
.L_5:
        /*001c*/ 	.word	index@(triton_red_fused__to_copy_add_amax_amin_clamp_mul_native_layer_norm_reciprocal_2)
        /*0020*/ 	.word	0x00000000


	//----- nvinfo : EIATTR_MIN_STACK_SIZE
	.align		4
.L_6:
        /*0024*/ 	.byte	0x04, 0x12
        /*0026*/ 	.short	(.L_8 - .L_7)
	.align		4
.L_7:
        /*0028*/ 	.word	index@(triton_red_fused__to_copy_add_amax_amin_clamp_mul_native_layer_norm_reciprocal_2)
        /*002c*/ 	.word	0x00000000
.L_8:


//--------------------- .nv.info.triton_red_fused__to_copy_add_amax_amin_clamp_mul_native_layer_norm_reciprocal_2 --------------------------
	.section	.nv.info.triton_red_fused__to_copy_add_amax_amin_clamp_mul_native_layer_norm_reciprocal_2,"",@"SHT_CUDA_INFO"
	.sectionflags	@""
	.align	4


	//----- nvinfo : EIATTR_CUDA_API_VERSION
	.align		4
        /*0000*/ 	.byte	0x04, 0x37
        /*0002*/ 	.short	(.L_10 - .L_9)
.L_9:
        /*0004*/ 	.word	0x0000007c


	//----- nvinfo : EIATTR_SW2861232_WAR
	.align		4
.L_10:
        /*0008*/ 	.byte	0x01, 0x35
	.zero		2


	//----- nvinfo : EIATTR_PARAM_CBANK
	.align		4
        /*000c*/ 	.byte	0x04, 0x0a
        /*000e*/ 	.short	(.L_12 - .L_11)
	.align		4
.L_11:
        /*0010*/ 	.word	index@(.nv.constant0.triton_red_fused__to_copy_add_amax_amin_clamp_mul_native_layer_norm_reciprocal_2)
        /*0014*/ 	.short	0x0160
        /*0016*/ 	.short	0x0078


	//----- nvinfo : EIATTR_CBANK_PARAM_SIZE
	.align		4
.L_12:
        /*0018*/ 	.byte	0x03, 0x19
        /*001a*/ 	.short	0x0078


	//----- nvinfo : EIATTR_KPARAM_INFO
	.align		4
        /*001c*/ 	.byte	0x04, 0x17
        /*001e*/ 	.short	(.L_14 - .L_13)
.L_13:
        /*0020*/ 	.word	0x00000000
        /*0024*/ 	.short	0x000f
        /*0026*/ 	.short	0x0070
        /*0028*/ 	.byte	0x00, 0xf4, 0x21, 0x00


	//----- nvinfo : EIATTR_KPARAM_INFO
	.align		4
.L_14:
        /*002c*/ 	.byte	0x04, 0x17
        /*002e*/ 	.short	(.L_16 - .L_15)
.L_15:
        /*0030*/ 	.word	0x00000000
        /*0034*/ 	.short	0x000e
        /*0036*/ 	.short	0x006c
        /*0038*/ 	.byte	0x00, 0xf0, 0x11, 0x00


	//----- nvinfo : EIATTR_KPARAM_INFO
	.align		4
.L_16:
        /*003c*/ 	.byte	0x04, 0x17
        /*003e*/ 	.short	(.L_18 - .L_17)
.L_17:
        /*0040*/ 	.word	0x00000000
        /*0044*/ 	.short	0x000d
        /*0046*/ 	.short	0x0068
        /*0048*/ 	.byte	0x00, 0xf0, 0x11, 0x00


	//----- nvinfo : EIATTR_KPARAM_INFO
	.align		4
.L_18:
        /*004c*/ 	.byte	0x04, 0x17
        /*004e*/ 	.short	(.L_20 - .L_19)
.L_19:
        /*0050*/ 	.word	0x00000000
        /*0054*/ 	.short	0x000c
        /*0056*/ 	.short	0x0060
        /*0058*/ 	.byte	0x00, 0xf4, 0x21, 0x00


	//----- nvinfo : EIATTR_KPARAM_INFO
	.align		4
.L_20:
        /*005c*/ 	.byte	0x04, 0x17
        /*005e*/ 	.short	(.L_22 - .L_21)
.L_21:
        /*0060*/ 	.word	0x00000000
        /*0064*/ 	.short	0x000b
        /*0066*/ 	.short	0x0058
        /*0068*/ 	.byte	0x00, 0xf4, 0x21, 0x00


	//----- nvinfo : EIATTR_KPARAM_INFO
	.align		4
.L_22:
        /*006c*/ 	.byte	0x04, 0x17
        /*006e*/ 	.short	(.L_24 - .L_23)
.L_23:
        /*0070*/ 	.word	0x00000000
        /*0074*/ 	.short	0x000a
        /*0076*/ 	.short	0x0050
        /*0078*/ 	.byte	0x00, 0xf4, 0x21, 0x00


	//----- nvinfo : EIATTR_KPARAM_INFO
	.align		4
.L_24:
        /*007c*/ 	.byte	0x04, 0x17
        /*007e*/ 	.short	(.L_26 - .L_25)
.L_25:
        /*0080*/ 	.word	0x00000000
        /*0084*/ 	.short	0x0009
        /*0086*/ 	.short	0x0048
        /*0088*/ 	.byte	0x00, 0xf4, 0x21, 0x00


	//----- nvinfo : EIATTR_KPARAM_INFO
	.align		4
.L_26:
        /*008c*/ 	.byte	0x04, 0x17
        /*008e*/ 	.short	(.L_28 - .L_27)
.L_27:
        /*0090*/ 	.word	0x00000000
        /*0094*/ 	.short	0x0008
        /*0096*/ 	.short	0x0040
        /*0098*/ 	.byte	0x00, 0xf4, 0x21, 0x00


	//----- nvinfo : EIATTR_KPARAM_INFO
	.align		4
.L_28:
        /*009c*/ 	.byte	0x04, 0x17
        /*009e*/ 	.short	(.L_30 - .L_29)
.L_29:
        /*00a0*/ 	.word	0x00000000
        /*00a4*/ 	.short	0x0007
        /*00a6*/ 	.short	0x0038
        /*00a8*/ 	.byte	0x00, 0xf4, 0x21, 0x00


	//----- nvinfo : EIATTR_KPARAM_INFO
	.align		4
.L_30:
        /*00ac*/ 	.byte	0x04, 0x17
        /*00ae*/ 	.short	(.L_32 - .L_31)
.L_31:
        /*00b0*/ 	.word	0x00000000
        /*00b4*/ 	.short	0x0006
        /*00b6*/ 	.short	0x0030
        /*00b8*/ 	.byte	0x00, 0xf4, 0x21, 0x00


	//----- nvinfo : EIATTR_KPARAM_INFO
	.align		4
.L_32:
        /*00bc*/ 	.byte	0x04, 0x17
        /*00be*/ 	.short	(.L_34 - .L_33)
.L_33:
        /*00c0*/ 	.word	0x00000000
        /*00c4*/ 	.short	0x0005
        /*00c6*/ 	.short	0x0028
        /*00c8*/ 	.byte	0x00, 0xf4, 0x21, 0x00


	//----- nvinfo : EIATTR_KPARAM_INFO
	.align		4
.L_34:
        /*00cc*/ 	.byte	0x04, 0x17
        /*00ce*/ 	.short	(.L_36 - .L_35)
.L_35:
        /*00d0*/ 	.word	0x00000000
        /*00d4*/ 	.short	0x0004
        /*00d6*/ 	.short	0x0020
        /*00d8*/ 	.byte	0x00, 0xf4, 0x21, 0x00


	//----- nvinfo : EIATTR_KPARAM_INFO
	.align		4
.L_36:
        /*00dc*/ 	.byte	0x04, 0x17
        /*00de*/ 	.short	(.L_38 - .L_37)
.L_37:
        /*00e0*/ 	.word	0x00000000
        /*00e4*/ 	.short	0x0003
        /*00e6*/ 	.short	0x0018
        /*00e8*/ 	.byte	0x00, 0xf4, 0x21, 0x00


	//----- nvinfo : EIATTR_KPARAM_INFO
	.align		4
.L_38:
        /*00ec*/ 	.byte	0x04, 0x17
        /*00ee*/ 	.short	(.L_40 - .L_39)
.L_39:
        /*00f0*/ 	.word	0x00000000
        /*00f4*/ 	.short	0x0002
        /*00f6*/ 	.short	0x0010
        /*00f8*/ 	.byte	0x00, 0xf4, 0x21, 0x00


	//----- nvinfo : EIATTR_KPARAM_INFO
	.align		4
.L_40:
        /*00fc*/ 	.byte	0x04, 0x17
        /*00fe*/ 	.short	(.L_42 - .L_41)
.L_41:
        /*0100*/ 	.word	0x00000000
        /*0104*/ 	.short	0x0001
        /*0106*/ 	.short	0x0008
        /*0108*/ 	.byte	0x00, 0xf4, 0x21, 0x00


	//----- nvinfo : EIATTR_KPARAM_INFO
	.align		4
.L_42:
        /*010c*/ 	.byte	0x04, 0x17
        /*010e*/ 	.short	(.L_44 - .L_43)
.L_43:
        /*0110*/ 	.word	0x00000000
        /*0114*/ 	.short	0x0000
        /*0116*/ 	.short	0x0000
        /*0118*/ 	.byte	0x00, 0xf4, 0x21, 0x00


	//----- nvinfo : EIATTR_MAXREG_COUNT
	.align		4
.L_44:
        /*011c*/ 	.byte	0x03, 0x1b
        /*011e*/ 	.short	0x0080


	//----- nvinfo : EIATTR_COOP_GROUP_MASK_REGIDS
	.align		4
        /*0120*/ 	.byte	0x04, 0x29
        /*0122*/ 	.short	(.L_46 - .L_45)


	//   ....[0]....
.L_45:
        /*0124*/ 	.word	0xffffffff


	//   ....[1]....
        /*0128*/ 	.word	0xffffffff


	//   ....[2]....
        /*012c*/ 	.word	0xffffffff


	//   ....[3]....
        /*0130*/ 	.word	0xffffffff


	//   ....[4]....
        /*0134*/ 	.word	0xffffffff


	//   ....[5]....
        /*0138*/ 	.word	0xffffffff


	//   ....[6]....
        /*013c*/ 	.word	0xffffffff


	//   ....[7]....
        /*0140*/ 	.word	0xffffffff


	//   ....[8]....
        /*0144*/ 	.word	0xffffffff


	//   ....[9]....
        /*0148*/ 	.word	0xffffffff


	//   ....[10]....
        /*014c*/ 	.word	0xffffffff


	//   ....[11]....
        /*0150*/ 	.word	0xffffffff


	//   ....[12]....
        /*0154*/ 	.word	0xffffffff


	//   ....[13]....
        /*0158*/ 	.word	0xffffffff


	//   ....[14]....
        /*015c*/ 	.word	0xffffffff


	//----- nvinfo : EIATTR_COOP_GROUP_INSTR_OFFSETS
	.align		4
.L_46:
        /*0160*/ 	.byte	0x04, 0x28
        /*0162*/ 	.short	(.L_48 - .L_47)


	//   ....[0]....
.L_47:
        /*0164*/ 	.word	0x000012c0


	//   ....[1]....
        /*0168*/ 	.word	0x00001520


	//   ....[2]....
        /*016c*/ 	.word	0x00001610


	//   ....[3]....
        /*0170*/ 	.word	0x00001680


	//   ....[4]....
        /*0174*/ 	.word	0x000016e0


	//   ....[5]....
        /*0178*/ 	.word	0x00001810


	//   ....[6]....
        /*017c*/ 	.word	0x00001870


	//   ....[7]....
        /*0180*/ 	.word	0x000019a0


	//   ....[8]....
        /*0184*/ 	.word	0x000019d0


	//   ....[9]....
        /*0188*/ 	.word	0x00002900


	//   ....[10]....
        /*018c*/ 	.word	0x00002940


	//   ....[11]....
        /*0190*/ 	.word	0x00002970


	//   ....[12]....
        /*0194*/ 	.word	0x000029b0


	//   ....[13]....
        /*0198*/ 	.word	0x00002a00


	//   ....[14]....
        /*019c*/ 	.word	0x00002a30


	//----- nvinfo : EIATTR_EXIT_INSTR_OFFSETS
	.align		4
.L_48:
        /*01a0*/ 	.byte	0x04, 0x1c
        /*01a2*/ 	.short	(.L_50 - .L_49)


	//   ....[0]....
.L_49:
        /*01a4*/ 	.word	0x00003500


	//----- nvinfo : EIATTR_REQNTID
	.align		4
.L_50:
        /*01a8*/ 	.byte	0x04, 0x10
        /*01aa*/ 	.short	(.L_52 - .L_51)
.L_51:
        /*01ac*/ 	.word	0x00000200
        /*01b0*/ 	.word	0x00000001
        /*01b4*/ 	.word	0x00000001
.L_52:


//--------------------- .nv.callgraph             --------------------------
	.section	.nv.callgraph,"",@"SHT_CUDA_CALLGRAPH"
	.align	4
	.sectionentsize	8
	.align		4
        /*0000*/ 	.word	0x00000000
	.align		4
        /*0004*/ 	.word	0xffffffff
	.align		4
        /*0008*/ 	.word	0x00000000
	.align		4
        /*000c*/ 	.word	0xfffffffe
	.align		4
        /*0010*/ 	.word	0x00000000
	.align		4
        /*0014*/ 	.word	0xfffffffd
	.align		4
        /*0018*/ 	.word	0x00000000
	.align		4
        /*001c*/ 	.word	0xfffffffc


//--------------------- .nv.rel.action            --------------------------
	.section	.nv.rel.action,"",@"SHT_CUDA_RELOCINFO"
	.align	8
	.sectionentsize	8
        /*0000*/ 	.byte	0x73, 0x00, 0x00, 0x00, 0x00, 0x00, 0x00, 0x00, 0x00, 0x00, 0x00, 0x11, 0x25, 0x00, 0x05, 0x36


//--------------------- .nv.constant4             --------------------------
	.section	.nv.constant4,"a",@progbits
	.align	8
	.align		8
.nv.constant4:
        /*0000*/ 	.dword	_$_str


//--------------------- .nv.constant0.triton_red_fused__to_copy_add_amax_amin_clamp_mul_native_layer_norm_reciprocal_2 --------------------------
	.section	.nv.constant0.triton_red_fused__to_copy_add_amax_amin_clamp_mul_native_layer_norm_reciprocal_2,"a",@progbits
	.sectionflags	@""
	.align	4
.nv.constant0.triton_red_fused__to_copy_add_amax_amin_clamp_mul_native_layer_norm_reciprocal_2:
	.zero		472


//--------------------- .text.triton_red_fused__to_copy_add_amax_amin_clamp_mul_native_layer_norm_reciprocal_2 --------------------------
	.section	.text.triton_red_fused__to_copy_add_amax_amin_clamp_mul_native_layer_norm_reciprocal_2,"ax",@progbits
	.sectionflags	@"SHF_BARRIERS=1"
	.sectioninfo	@"SHI_REGISTERS=64"
	.align	128
        .global         triton_red_fused__to_copy_add_amax_amin_clamp_mul_native_layer_norm_reciprocal_2
        .type           triton_red_fused__to_copy_add_amax_amin_clamp_mul_native_layer_norm_reciprocal_2,@function
        .size           triton_red_fused__to_copy_add_amax_amin_clamp_mul_native_layer_norm_reciprocal_2,(.L_x_4 - triton_red_fused__to_copy_add_amax_amin_clamp_mul_native_layer_norm_reciprocal_2)
        .other          triton_red_fused__to_copy_add_amax_amin_clamp_mul_native_layer_norm_reciprocal_2,@"STO_CUDA_ENTRY STV_DEFAULT"
triton_red_fused__to_copy_add_amax_amin_clamp_mul_native_layer_norm_reciprocal_2:
.text.triton_red_fused__to_copy_add_amax_amin_clamp_mul_native_layer_norm_reciprocal_2:
[----:B------:R-:W-:Y:S02]  /*0000*/  IMAD.MOV.U32 R1, RZ, RZ, c[0x0][0x28] ;  /* 0x00000a00ff017624 */ /* 0x000fe400078e00ff */
[----:B------:R-:W0:Y:S01]  /*0010*/  S2R R0, SR_TID.X ;  /* 0x0000000000007919 */ /* 0x000e220000002100 */
[----:B------:R-:W-:Y:S01]  /*0020*/  IMAD.MOV.U32 R9, RZ, RZ, 0x2 ;  /* 0x00000002ff097424 */ /* 0x000fe200078e00ff */
[----:B------:R-:W-:Y:S01]  /*0030*/  CS2R R6, SRZ ;  /* 0x0000000000067805 */ /* 0x000fe2000001ff00 */
[----:B------:R-:W-:Y:S01]  /*0040*/  ULDC.64 UR4, c[0x0][0x118] ;  /* 0x0000460000047ab9 */ /* 0x000fe20000000a00 */
[----:B------:R-:W1:Y:S01]  /*0050*/  S2R R13, SR_CTAID.X ;  /* 0x00000000000d7919 */ /* 0x000e620000002500 */
[----:B0-----:R-:W-:Y:S01]  /*0060*/  SHF.R.U32.HI R2, RZ, 0x3, R0 ;  /* 0x00000003ff027819 */ /* 0x001fe20000011600 */
[----:B------:R-:W-:Y:S02]  /*0070*/  IMAD.SHL.U32 R4, R0, 0x8, RZ ;  /* 0x0000000800047824 */ /* 0x000fe400078e00ff */
[----:B-1----:R-:W-:Y:S01]  /*0080*/  IMAD.SHL.U32 R3, R13, 0x40, RZ ;  /* 0x000000400d037824 */ /* 0x002fe200078e00ff */
[----:B------:R-:W-:Y:S02]  /*0090*/  SGXT.U32 R2, R2, 0x6 ;  /* 0x000000060202781a */ /* 0x000fe40000000000 */
[----:B------:R-:W-:-:S02]  /*00a0*/  LOP3.LUT R11, R4, 0x38, RZ, 0xc0, !PT ;  /* 0x00000038040b7812 */ /* 0x000fc400078ec0ff */
[----:B------:R-:W-:Y:S01]  /*00b0*/  LOP3.LUT R10, R2, R3, RZ, 0xfc, !PT ;  /* 0x00000003020a7212 */ /* 0x000fe200078efcff */
[----:B------:R-:W-:-:S03]  /*00c0*/  CS2R R4, SRZ ;  /* 0x0000000000047805 */ /* 0x000fc6000001ff00 */
[C---:B------:R-:W-:Y:S01]  /*00d0*/  ISETP.GE.AND P1, PT, R10.reuse, 0x200, PT ;  /* 0x000002000a00780c */ /* 0x040fe20003f26270 */
[----:B------:R-:W-:-:S04]  /*00e0*/  IMAD R8, R10, 0xc00, R11 ;  /* 0x00000c000a087824 */ /* 0x000fc800078e020b */
[----:B------:R-:W-:-:S08]  /*00f0*/  IMAD.WIDE R8, R8, R9, c[0x0][0x160] ;  /* 0x0000580008087625 */ /* 0x000fd000078e0209 */
[----:B------:R-:W2:Y:S01]  /*0100*/  @!P1 LDG.E.EL.128 R4, [R8.64] ;  /* 0x0000000408049981 */ /* 0x000ea2000c2e1d00 */
[----:B------:R-:W-:Y:S01]  /*0110*/  IMAD R2, R13, 0x40, R2 ;  /* 0x000000400d027824 */ /* 0x000fe200078e0202 */
[----:B------:R-:W-:Y:S01]  /*0120*/  ISETP.LT.AND P0, PT, R10, 0x200, PT ;  /* 0x000002000a00780c */ /* 0x000fe20003f01270 */
[----:B------:R-:W-:Y:S01]  /*0130*/  IMAD.MOV.U32 R16, RZ, RZ, RZ ;  /* 0x000000ffff107224 */ /* 0x000fe200078e00ff */
[----:B------:R-:W-:Y:S01]  /*0140*/  CS2R R14, SRZ ;  /* 0x00000000000e7805 */ /* 0x000fe2000001ff00 */
[----:B------:R-:W-:Y:S01]  /*0150*/  IMAD R2, R2, 0xc00, R11 ;  /* 0x00000c0002027824 */ /* 0x000fe200078e020b */
[----:B------:R-:W-:Y:S01]  /*0160*/  SEL R24, RZ, 0x3f800000, !P0 ;  /* 0x3f800000ff187807 */ /* 0x000fe20004000000 */
[----:B------:R-:W-:Y:S01]  /*0170*/  IMAD.MOV.U32 R10, RZ, RZ, RZ ;  /* 0x000000ffff0a7224 */ /* 0x000fe200078e00ff */
[----:B------:R-:W-:Y:S01]  /*0180*/  CS2R R22, SRZ ;  /* 0x0000000000167805 */ /* 0x000fe2000001ff00 */
[----:B------:R-:W-:Y:S01]  /*0190*/  IMAD.MOV.U32 R52, RZ, RZ, RZ ;  /* 0x000000ffff347224 */ /* 0x000fe200078e00ff */
[----:B------:R-:W-:Y:S01]  /*01a0*/  IADD3 R25, R2, 0x40, RZ ;  /* 0x0000004002197810 */ /* 0x000fe20007ffe0ff */
[----:B------:R-:W-:-:S02]  /*01b0*/  IMAD.MOV.U32 R33, RZ, RZ, RZ ;  /* 0x000000ffff217224 */ /* 0x000fc400078e00ff */
[----:B------:R-:W-:Y:S02]  /*01c0*/  IMAD.MOV.U32 R20, RZ, RZ, RZ ;  /* 0x000000ffff147224 */ /* 0x000fe400078e00ff */
[----:B------:R-:W-:Y:S02]  /*01d0*/  IMAD.MOV.U32 R13, RZ, RZ, RZ ;  /* 0x000000ffff0d7224 */ /* 0x000fe400078e00ff */
[--C-:B------:R-:W-:Y:S02]  /*01e0*/  IMAD.MOV.U32 R27, RZ, RZ, R24.reuse ;  /* 0x000000ffff1b7224 */ /* 0x100fe400078e0018 */
[--C-:B------:R-:W-:Y:S02]  /*01f0*/  IMAD.MOV.U32 R26, RZ, RZ, R24.reuse ;  /* 0x000000ffff1a7224 */ /* 0x100fe400078e0018 */
[--C-:B------:R-:W-:Y:S02]  /*0200*/  IMAD.MOV.U32 R28, RZ, RZ, R24.reuse ;  /* 0x000000ffff1c7224 */ /* 0x100fe400078e0018 */
[----:B------:R-:W-:-:S02]  /*0210*/  IMAD.MOV.U32 R29, RZ, RZ, R24 ;  /* 0x000000ffff1d7224 */ /* 0x000fc400078e0018 */
[--C-:B------:R-:W-:Y:S02]  /*0220*/  IMAD.MOV.U32 R30, RZ, RZ, R24.reuse ;  /* 0x000000ffff1e7224 */ /* 0x100fe400078e0018 */
[--C-:B------:R-:W-:Y:S02]  /*0230*/  IMAD.MOV.U32 R31, RZ, RZ, R24.reuse ;  /* 0x000000ffff1f7224 */ /* 0x100fe400078e0018 */
[----:B------:R-:W-:Y:S01]  /*0240*/  IMAD.MOV.U32 R32, RZ, RZ, R24 ;  /* 0x000000ffff207224 */ /* 0x000fe200078e0018 */
[C---:B--2---:R-:W-:Y:S01]  /*0250*/  PRMT R11, R4.reuse, 0x7632, R11 ;  /* 0x00007632040b7816 */ /* 0x044fe2000000000b */
[----:B------:R-:W-:Y:S01]  /*0260*/  IMAD.U32 R21, R4, 0x10000, RZ ;  /* 0x0001000004157824 */ /* 0x000fe200078e00ff */
[C---:B------:R-:W-:Y:S01]  /*0270*/  PRMT R4, R5.reuse, 0x7632, R4 ;  /* 0x0000763205047816 */ /* 0x040fe20000000004 */
[----:B------:R-:W-:Y:S01]  /*0280*/  IMAD.U32 R19, R5, 0x10000, RZ ;  /* 0x0001000005137824 */ /* 0x000fe200078e00ff */
[C---:B------:R-:W-:Y:S01]  /*0290*/  PRMT R5, R6.reuse, 0x7632, R5 ;  /* 0x0000763206057816 */ /* 0x040fe20000000005 */
[----:B------:R-:W-:Y:S01]  /*02a0*/  IMAD.U32 R18, R6, 0x10000, RZ ;  /* 0x0001000006127824 */ /* 0x000fe200078e00ff */
[----:B------:R-:W-:Y:S01]  /*02b0*/  PRMT R6, R7, 0x7632, R6 ;  /* 0x0000763207067816 */ /* 0x000fe20000000006 */
[----:B------:R-:W-:Y:S01]  /*02c0*/  IMAD.U32 R11, R11, 0x10000, RZ ;  /* 0x000100000b0b7824 */ /* 0x000fe200078e00ff */
[----:B------:R-:W-:Y:S01]  /*02d0*/  FSEL R21, R21, RZ, !P1 ;  /* 0x000000ff15157208 */ /* 0x000fe20004800000 */
[----:B------:R-:W-:Y:S01]  /*02e0*/  IMAD.U32 R7, R7, 0x10000, RZ ;  /* 0x0001000007077824 */ /* 0x000fe200078e00ff */
[----:B------:R-:W-:Y:S01]  /*02f0*/  FSEL R19, R19, RZ, !P1 ;  /* 0x000000ff13137208 */ /* 0x000fe20004800000 */
[----:B------:R-:W-:Y:S01]  /*0300*/  IMAD.U32 R4, R4, 0x10000, RZ ;  /* 0x0001000004047824 */ /* 0x000fe200078e00ff */
[----:B------:R-:W-:Y:S01]  /*0310*/  FSEL R12, R11, RZ, !P1 ;  /* 0x000000ff0b0c7208 */ /* 0x000fe20004800000 */
[----:B------:R-:W-:Y:S01]  /*0320*/  IMAD.U32 R5, R5, 0x10000, RZ ;  /* 0x0001000005057824 */ /* 0x000fe200078e00ff */
[----:B------:R-:W-:Y:S01]  /*0330*/  FSEL R18, R18, RZ, !P1 ;  /* 0x000000ff12127208 */ /* 0x000fe20004800000 */
[----:B------:R-:W-:Y:S01]  /*0340*/  IMAD.U32 R6, R6, 0x10000, RZ ;  /* 0x0001000006067824 */ /* 0x000fe200078e00ff */
[----:B------:R-:W-:-:S02]  /*0350*/  FSEL R17, R7, RZ, !P1 ;  /* 0x000000ff07117208 */ /* 0x000fc40004800000 */
[----:B------:R-:W-:Y:S02]  /*0360*/  FSEL R11, R4, RZ, !P1 ;  /* 0x000000ff040b7208 */ /* 0x000fe40004800000 */
[----:B------:R-:W-:Y:S02]  /*0370*/  FSEL R35, R5, RZ, !P1 ;  /* 0x000000ff05237208 */ /* 0x000fe40004800000 */
[----:B------:R-:W-:Y:S02]  /*0380*/  FSEL R34, R6, RZ, !P1 ;  /* 0x000000ff06227208 */ /* 0x000fe40004800000 */
.L_x_0:
[----:B------:R-:W-:Y:S01]  /*0390*/  IMAD.IADD R8, R25, 0x1, R10 ;  /* 0x0000000119087824 */ /* 0x000fe200078e020a */
[----:B------:R-:W-:Y:S01]  /*03a0*/  CS2R R4, SRZ ;  /* 0x0000000000047805 */ /* 0x000fe2000001ff00 */
[----:B------:R-:W-:Y:S01]  /*03b0*/  IMAD.MOV.U32 R9, RZ, RZ, 0x2 ;  /* 0x00000002ff097424 */ /* 0x000fe200078e00ff */
[----:B------:R-:W-:-:S03]  /*03c0*/  CS2R R6, SRZ ;  /* 0x0000000000067805 */ /* 0x000fc6000001ff00 */
[----:B------:R-:W-:-:S05]  /*03d0*/  IMAD.WIDE R8, R8, R9, c[0x0][0x160] ;  /* 0x0000580008087625 */ /* 0x000fca00078e0209 */
[----:B------:R-:W2:Y:S01]  /*03e0*/  @!P1 LDG.E.EL.128 R4, [R8.64] ;  /* 0x0000000408049981 */ /* 0x000ea2000c2e1d00 */
[----:B------:R-:W-:Y:S01]  /*03f0*/  FADD R36, R27, 1 ;  /* 0x3f8000001b247421 */ /* 0x000fe20000000000 */
[----:B------:R-:W-:Y:S01]  /*0400*/  FADD R37, R24, 1 ;  /* 0x3f80000018257421 */ /* 0x000fe20000000000 */
[----:B------:R-:W-:Y:S01]  /*0410*/  FADD R39, R28, 1 ;  /* 0x3f8000001c277421 */ /* 0x000fe20000000000 */
[----:B------:R-:W-:Y:S01]  /*0420*/  FADD R40, R31, 1 ;  /* 0x3f8000001f287421 */ /* 0x000fe20000000000 */
[C---:B------:R-:W-:Y:S01]  /*0430*/  FMUL R49, R36.reuse, 0.25 ;  /* 0x3e80000024317820 */ /* 0x040fe20000400000 */
[----:B------:R-:W-:Y:S01]  /*0440*/  FMUL R38, R37, 0.25 ;  /* 0x3e80000025267820 */ /* 0x000fe20000400000 */
[----:B------:R-:W-:Y:S01]  /*0450*/  FSETP.GT.AND P4, PT, |R36|, 8.50705917302346158658e+37, PT ;  /* 0x7e8000002400780b */ /* 0x000fe20003f84200 */
[----:B------:R-:W-:Y:S01]  /*0460*/  FMUL R50, R39, 0.25 ;  /* 0x3e80000027327820 */ /* 0x000fe20000400000 */
[C---:B------:R-:W-:Y:S01]  /*0470*/  FSETP.GT.AND P2, PT, |R37|.reuse, 8.50705917302346158658e+37, PT ;  /* 0x7e8000002500780b */ /* 0x040fe20003f44200 */
[----:B------:R-:W-:Y:S01]  /*0480*/  FMUL R47, R40, 0.25 ;  /* 0x3e800000282f7820 */ /* 0x000fe20000400000 */
[----:B------:R-:W-:Y:S01]  /*0490*/  FSETP.GEU.AND P3, PT, |R37|, 1.175494350822287508e-38, PT ;  /* 0x008000002500780b */ /* 0x000fe20003f6e200 */
[----:B------:R-:W-:Y:S01]  /*04a0*/  FADD R57, R32, 1 ;  /* 0x3f80000020397421 */ /* 0x000fe20000000000 */
[----:B------:R-:W-:-:S02]  /*04b0*/  FSETP.GEU.AND P5, PT, |R36|, 1.175494350822287508e-38, PT ;  /* 0x008000002400780b */ /* 0x000fc40003fae200 */
[----:B------:R-:W-:Y:S02]  /*04c0*/  FSEL R27, R36, R27, !P1 ;  /* 0x0000001b241b7208 */ /* 0x000fe40004800000 */
[----:B------:R-:W-:Y:S02]  /*04d0*/  FSEL R49, R49, R36, P4 ;  /* 0x0000002431317208 */ /* 0x000fe40002000000 */
[----:B------:R-:W-:Y:S02]  /*04e0*/  FSEL R24, R37, R24, !P1 ;  /* 0x0000001825187208 */ /* 0x000fe40004800000 */
[----:B------:R-:W-:Y:S01]  /*04f0*/  FSEL R42, R38, R37, P2 ;  /* 0x00000025262a7208 */ /* 0x000fe20001000000 */
[----:B------:R-:W-:Y:S01]  /*0500*/  FADD R37, R26, 1 ;  /* 0x3f8000001a257421 */ /* 0x000fe20000000000 */
[----:B------:R-:W-:Y:S02]  /*0510*/  FSEL R28, R39, R28, !P1 ;  /* 0x0000001c271c7208 */ /* 0x000fe40004800000 */
[----:B------:R-:W-:Y:S01]  /*0520*/  FSEL R31, R40, R31, !P1 ;  /* 0x0000001f281f7208 */ /* 0x000fe20004800000 */
[C---:B------:R-:W-:Y:S01]  /*0530*/  FMUL R38, R37.reuse, 0.25 ;  /* 0x3e80000025267820 */ /* 0x040fe20000400000 */
[C---:B------:R-:W-:Y:S01]  /*0540*/  FSETP.GEU.AND P0, PT, |R37|.reuse, 1.175494350822287508e-38, PT ;  /* 0x008000002500780b */ /* 0x040fe20003f0e200 */
[----:B------:R-:W-:Y:S01]  /*0550*/  @!P3 FMUL R42, R42, 16777216 ;  /* 0x4b8000002a2ab820 */ /* 0x000fe20000400000 */
[----:B------:R-:W-:Y:S01]  /*0560*/  FSETP.GT.AND P6, PT, |R37|, 8.50705917302346158658e+37, PT ;  /* 0x7e8000002500780b */ /* 0x000fe20003fc4200 */
[----:B------:R-:W-:Y:S01]  /*0570*/  @!P5 FMUL R49, R49, 16777216 ;  /* 0x4b8000003131d820 */ /* 0x000fe20000400000 */
[----:B------:R-:W-:-:S02]  /*0580*/  FSEL R26, R37, R26, !P1 ;  /* 0x0000001a251a7208 */ /* 0x000fc40004800000 */
[----:B------:R-:W-:Y:S01]  /*0590*/  FSEL R46, R38, R37, P6 ;  /* 0x00000025262e7208 */ /* 0x000fe20003000000 */
[----:B------:R-:W0:Y:S01]  /*05a0*/  MUFU.RCP R42, R42 ;  /* 0x0000002a002a7308 */ /* 0x000e220000001000 */
[----:B------:R-:W-:-:S05]  /*05b0*/  FSEL R32, R57, R32, !P1 ;  /* 0x0000002039207208 */ /* 0x000fca0004800000 */
[----:B------:R-:W-:Y:S02]  /*05c0*/  @!P0 FMUL R46, R46, 16777216 ;  /* 0x4b8000002e2e8820 */ /* 0x000fe40000400000 */
[----:B------:R-:W-:Y:S08]  /*05d0*/  MUFU.RCP R49, R49 ;  /* 0x0000003100317308 */ /* 0x000ff00000001000 */
[----:B------:R-:W1:Y:S01]  /*05e0*/  MUFU.RCP R46, R46 ;  /* 0x0000002e002e7308 */ /* 0x000e620000001000 */
[C---:B--2---:R-:W-:Y:S01]  /*05f0*/  IMAD.U32 R8, R4.reuse, 0x10000, RZ ;  /* 0x0001000004087824 */ /* 0x044fe200078e00ff */
[----:B------:R-:W-:Y:S01]  /*0600*/  PRMT R41, R4, 0x7632, R41 ;  /* 0x0000763204297816 */ /* 0x000fe20000000029 */
[----:B------:R-:W-:-:S02]  /*0610*/  FADD R4, R29, 1 ;  /* 0x3f8000001d047421 */ /* 0x000fc40000000000 */
[----:B------:R-:W-:Y:S02]  /*0620*/  FADD R9, R8, -R21 ;  /* 0x8000001508097221 */ /* 0x000fe40000000000 */
[----:B------:R-:W-:Y:S01]  /*0630*/  IMAD.U32 R41, R41, 0x10000, RZ ;  /* 0x0001000029297824 */ /* 0x000fe200078e00ff */
[C---:B------:R-:W-:Y:S01]  /*0640*/  FMUL R43, R4.reuse, 0.25 ;  /* 0x3e800000042b7820 */ /* 0x040fe20000400000 */
[----:B------:R-:W-:Y:S01]  /*0650*/  FMUL R36, R9, 0.25 ;  /* 0x3e80000009247820 */ /* 0x000fe20000400000 */
[----:B------:R-:W-:Y:S01]  /*0660*/  FSEL R29, R4, R29, !P1 ;  /* 0x0000001d041d7208 */ /* 0x000fe20004800000 */
[----:B------:R-:W-:-:S03]  /*0670*/  FADD R38, R41, -R12 ;  /* 0x8000000c29267221 */ /* 0x000fc60000000000 */
[----:B------:R-:W-:Y:S01]  /*0680*/  FSEL R45, R36, R9, P2 ;  /* 0x00000009242d7208 */ /* 0x000fe20001000000 */
[----:B------:R-:W-:Y:S01]  /*0690*/  IMAD.U32 R36, R5, 0x10000, RZ ;  /* 0x0001000005247824 */ /* 0x000fe200078e00ff */
[----:B------:R-:W-:Y:S01]  /*06a0*/  FSETP.GT.AND P2, PT, |R39|, 8.50705917302346158658e+37, PT ;  /* 0x7e8000002700780b */ /* 0x000fe20003f44200 */
[----:B------:R-:W-:Y:S02]  /*06b0*/  FMUL R37, R38, 0.25 ;  /* 0x3e80000026257820 */ /* 0x000fe40000400000 */
[----:B------:R-:W-:Y:S01]  /*06c0*/  FADD R44, R36, -R19 ;  /* 0x80000013242c7221 */ /* 0x000fe20000000000 */
[----:B------:R-:W-:Y:S01]  /*06d0*/  @!P3 FMUL R45, R45, 16777216 ;  /* 0x4b8000002d2db820 */ /* 0x000fe20000400000 */
[----:B------:R-:W-:Y:S02]  /*06e0*/  FSETP.GEU.AND P3, PT, |R39|, 1.175494350822287508e-38, PT ;  /* 0x008000002700780b */ /* 0x000fe40003f6e200 */
[----:B------:R-:W-:Y:S01]  /*06f0*/  FSEL R50, R50, R39, P2 ;  /* 0x0000002732327208 */ /* 0x000fe20001000000 */
[----:B------:R-:W-:Y:S01]  /*0700*/  FMUL R39, R44, 0.25 ;  /* 0x3e8000002c277820 */ /* 0x000fe20000400000 */
[----:B------:R-:W-:-:S02]  /*0710*/  FSEL R37, R37, R38, P4 ;  /* 0x0000002625257208 */ /* 0x000fc40002000000 */
[----:B------:R-:W-:Y:S02]  /*0720*/  FSETP.GT.AND P4, PT, |R4|, 8.50705917302346158658e+37, PT ;  /* 0x7e8000000400780b */ /* 0x000fe40003f84200 */
[----:B------:R-:W-:Y:S01]  /*0730*/  FSEL R48, R39, R44, P6 ;  /* 0x0000002c27307208 */ /* 0x000fe20003000000 */
[----:B------:R-:W-:Y:S01]  /*0740*/  @!P5 FMUL R37, R37, 16777216 ;  /* 0x4b8000002525d820 */ /* 0x000fe20000400000 */
[----:B------:R-:W-:Y:S01]  /*0750*/  FSETP.GT.AND P6, PT, |R40|, 8.50705917302346158658e+37, PT ;  /* 0x7e8000002800780b */ /* 0x000fe20003fc4200 */
[----:B------:R-:W-:Y:S01]  /*0760*/  IMAD.U32 R39, R6, 0x10000, RZ ;  /* 0x0001000006277824 */ /* 0x000fe200078e00ff */
[----:B------:R-:W-:Y:S01]  /*0770*/  FSETP.GEU.AND P5, PT, |R4|, 1.175494350822287508e-38, PT ;  /* 0x008000000400780b */ /* 0x000fe20003fae200 */
[----:B------:R-:W-:Y:S01]  /*0780*/  @!P0 FMUL R48, R48, 16777216 ;  /* 0x4b80000030308820 */ /* 0x000fe20000400000 */
[----:B------:R-:W-:Y:S01]  /*0790*/  FSETP.GEU.AND P0, PT, |R40|, 1.175494350822287508e-38, PT ;  /* 0x008000002800780b */ /* 0x000fe20003f0e200 */
[----:B------:R-:W-:Y:S01]  /*07a0*/  @!P3 FMUL R50, R50, 16777216 ;  /* 0x4b8000003232b820 */ /* 0x000fe20000400000 */
[----:B------:R-:W-:Y:S01]  /*07b0*/  FSEL R56, R47, R40, P6 ;  /* 0x000000282f387208 */ /* 0x000fe20003000000 */
[----:B------:R-:W-:Y:S01]  /*07c0*/  IMAD.U32 R40, R7, 0x10000, RZ ;  /* 0x0001000007287824 */ /* 0x000fe200078e00ff */
[----:B------:R-:W-:Y:S01]  /*07d0*/  FSEL R55, R43, R4, P4 ;  /* 0x000000042b377208 */ /* 0x000fe20002000000 */
[----:B------:R-:W-:Y:S01]  /*07e0*/  FADD R43, R39, -R18 ;  /* 0x80000012272b7221 */ /* 0x000fe20000000000 */
[----:B0-----:R-:W-:Y:S01]  /*07f0*/  FFMA R4, R42, R45, R21 ;  /* 0x0000002d2a047223 */ /* 0x001fe20000000015 */
[----:B------:R-:W-:Y:S01]  /*0800*/  FADD R42, R40, -R17 ;  /* 0x80000011282a7221 */ /* 0x000fe20000000000 */
[----:B-1----:R-:W-:Y:S01]  /*0810*/  FFMA R45, R46, R48, R19 ;  /* 0x000000302e2d7223 */ /* 0x002fe20000000013 */
[----:B------:R-:W-:Y:S01]  /*0820*/  FMUL R54, R43, 0.25 ;  /* 0x3e8000002b367820 */ /* 0x000fe20000400000 */
[----:B------:R-:W-:Y:S01]  /*0830*/  FADD R47, R30, 1 ;  /* 0x3f8000001e2f7421 */ /* 0x000fe20000000000 */
[----:B------:R-:W-:Y:S01]  /*0840*/  FMUL R51, R42, 0.25 ;  /* 0x3e8000002a337820 */ /* 0x000fe20000400000 */
[----:B------:R-:W-:Y:S01]  /*0850*/  @!P5 FMUL R55, R55, 16777216 ;  /* 0x4b8000003737d820 */ /* 0x000fe20000400000 */
[----:B------:R-:W-:Y:S01]  /*0860*/  @!P0 FMUL R56, R56, 16777216 ;  /* 0x4b80000038388820 */ /* 0x000fe20000400000 */
[----:B------:R-:W-:Y:S01]  /*0870*/  FSEL R53, R54, R43, P4 ;  /* 0x0000002b36357208 */ /* 0x000fe20002000000 */
[C---:B------:R-:W-:Y:S01]  /*0880*/  FMUL R46, R47.reuse, 0.25 ;  /* 0x3e8000002f2e7820 */ /* 0x040fe20000400000 */
[----:B------:R-:W-:Y:S01]  /*0890*/  FSETP.GT.AND P4, PT, |R47|, 8.50705917302346158658e+37, PT ;  /* 0x7e8000002f00780b */ /* 0x000fe20003f84200 */
[----:B------:R-:W0:Y:S01]  /*08a0*/  MUFU.RCP R48, R56 ;  /* 0x0000003800307308 */ /* 0x000e220000001000 */
[----:B------:R-:W-:Y:S01]  /*08b0*/  FSEL R51, R51, R42, P6 ;  /* 0x0000002a33337208 */ /* 0x000fe20003000000 */
[C---:B------:R-:W-:Y:S01]  /*08c0*/  FMUL R54, R57.reuse, 0.25 ;  /* 0x3e80000039367820 */ /* 0x040fe20000400000 */
[----:B------:R-:W-:Y:S01]  /*08d0*/  FSETP.GT.AND P6, PT, |R57|, 8.50705917302346158658e+37, PT ;  /* 0x7e8000003900780b */ /* 0x000fe20003fc4200 */
[----:B------:R-:W-:Y:S01]  /*08e0*/  @!P5 FMUL R53, R53, 16777216 ;  /* 0x4b8000003535d820 */ /* 0x000fe20000400000 */
[----:B------:R-:W-:Y:S01]  /*08f0*/  PRMT R6, R5, 0x7632, R6 ;  /* 0x0000763205067816 */ /* 0x000fe20000000006 */
[----:B------:R-:W-:Y:S01]  /*0900*/  @!P0 FMUL R51, R51, 16777216 ;  /* 0x4b80000033338820 */ /* 0x000fe20000400000 */
[C---:B------:R-:W-:Y:S01]  /*0910*/  FSETP.GEU.AND P5, PT, |R47|.reuse, 1.175494350822287508e-38, PT ;  /* 0x008000002f00780b */ /* 0x040fe20003fae200 */
[----:B------:R-:W1:Y:S01]  /*0920*/  MUFU.RCP R55, R55 ;  /* 0x0000003700377308 */ /* 0x000e620000001000 */
[----:B------:R-:W-:Y:S01]  /*0930*/  FSEL R30, R47, R30, !P1 ;  /* 0x0000001e2f1e7208 */ /* 0x000fe20004800000 */
[----:B------:R-:W-:Y:S01]  /*0940*/  FADD R8, R8, -R4 ;  /* 0x8000000408087221 */ /* 0x000fe20000000000 */
[----:B------:R-:W-:Y:S01]  /*0950*/  FSEL R46, R46, R47, P4 ;  /* 0x0000002f2e2e7208 */ /* 0x000fe20002000000 */
[----:B------:R-:W-:Y:S01]  /*0960*/  FADD R36, R36, -R45 ;  /* 0x8000002d24247221 */ /* 0x000fe20000000000 */
[----:B------:R-:W-:Y:S01]  /*0970*/  FSEL R47, R54, R57, P6 ;  /* 0x00000039362f7208 */ /* 0x000fe20003000000 */
[----:B------:R-:W-:Y:S01]  /*0980*/  FFMA R49, R49, R37, R12 ;  /* 0x0000002531317223 */ /* 0x000fe2000000000c */
[C---:B------:R-:W-:Y:S01]  /*0990*/  PRMT R54, R6.reuse, 0x7632, R54 ;  /* 0x0000763206367816 */ /* 0x040fe20000000036 */
[----:B------:R-:W-:Y:S01]  /*09a0*/  IMAD.U32 R6, R6, 0x10000, RZ ;  /* 0x0001000006067824 */ /* 0x000fe200078e00ff */
[----:B0-----:R-:W-:Y:S01]  /*09b0*/  FFMA R48, R48, R51, R17 ;  /* 0x0000003330307223 */ /* 0x001fe20000000011 */
[----:B------:R-:W-:Y:S01]  /*09c0*/  PRMT R7, R7, 0x7632, R7 ;  /* 0x0000763207077816 */ /* 0x000fe20000000007 */
[----:B------:R-:W0:Y:S01]  /*09d0*/  MUFU.RCP R50, R50 ;  /* 0x0000003200327308 */ /* 0x000e220000001000 */
[----:B------:R-:W-:Y:S01]  /*09e0*/  FADD R51, R6, -R11 ;  /* 0x8000000b06337221 */ /* 0x000fe20000000000 */
[----:B------:R-:W-:Y:S01]  /*09f0*/  FSEL R21, R4, R21, !P1 ;  /* 0x0000001504157208 */ /* 0x000fe20004800000 */
[----:B------:R-:W-:Y:S01]  /*0a00*/  IMAD.U32 R54, R54, 0x10000, RZ ;  /* 0x0001000036367824 */ /* 0x000fe200078e00ff */
[----:B------:R-:W-:Y:S01]  /*0a10*/  FSETP.GEU.AND P0, PT, |R57|, 1.175494350822287508e-38, PT ;  /* 0x008000003900780b */ /* 0x000fe20003f0e200 */
[----:B------:R-:W-:Y:S01]  /*0a20*/  FMUL R4, R51, 0.25 ;  /* 0x3e80000033047820 */ /* 0x000fe20000400000 */
[----:B------:R-:W-:Y:S01]  /*0a30*/  IMAD.U32 R7, R7, 0x10000, RZ ;  /* 0x0001000007077824 */ /* 0x000fe200078e00ff */
[----:B-1----:R-:W-:Y:S01]  /*0a40*/  FFMA R5, R55, R53, R18 ;  /* 0x0000003537057223 */ /* 0x002fe20000000012 */
[----:B------:R-:W-:Y:S01]  /*0a50*/  FSEL R19, R45, R19, !P1 ;  /* 0x000000132d137208 */ /* 0x000fe20004800000 */
[----:B------:R-:W-:Y:S01]  /*0a60*/  @!P5 FMUL R46, R46, 16777216 ;  /* 0x4b8000002e2ed820 */ /* 0x000fe20000400000 */
[----:B------:R-:W-:Y:S01]  /*0a70*/  FSEL R53, R4, R51, P2 ;  /* 0x0000003304357208 */ /* 0x000fe20001000000 */
[----:B------:R-:W-:Y:S01]  /*0a80*/  FADD R4, R7, -R34 ;  /* 0x8000002207047221 */ /* 0x000fe20000000000 */
[----:B------:R-:W-:Y:S01]  /*0a90*/  FADD R37, R54, -R35 ;  /* 0x8000002336257221 */ /* 0x000fe20000000000 */
[----:B------:R-:W-:Y:S01]  /*0aa0*/  FADD R39, R39, -R5 ;  /* 0x8000000527277221 */ /* 0x000fe20000000000 */
[----:B------:R-:W-:Y:S01]  /*0ab0*/  FADD R40, R40, -R48 ;  /* 0x8000003028287221 */ /* 0x000fe20000000000 */
[----:B------:R-:W-:Y:S01]  /*0ac0*/  FMUL R45, R4, 0.25 ;  /* 0x3e800000042d7820 */ /* 0x000fe20000400000 */
[----:B------:R-:W1:Y:S01]  /*0ad0*/  MUFU.RCP R46, R46 ;  /* 0x0000002e002e7308 */ /* 0x000e620000001000 */
[----:B------:R-:W-:Y:S01]  /*0ae0*/  @!P0 FMUL R47, R47, 16777216 ;  /* 0x4b8000002f2f8820 */ /* 0x000fe20000400000 */
[----:B------:R-:W-:Y:S01]  /*0af0*/  FMUL R56, R37, 0.25 ;  /* 0x3e80000025387820 */ /* 0x000fe20000400000 */
[----:B------:R-:W-:Y:S01]  /*0b00*/  @!P3 FMUL R53, R53, 16777216 ;  /* 0x4b8000003535b820 */ /* 0x000fe20000400000 */
[----:B------:R-:W-:Y:S01]  /*0b10*/  FSEL R45, R45, R4, P6 ;  /* 0x000000042d2d7208 */ /* 0x000fe20003000000 */
[----:B------:R-:W-:Y:S01]  /*0b20*/  FADD R41, R41, -R49 ;  /* 0x8000003129297221 */ /* 0x000fe20000000000 */
[----:B------:R-:W-:Y:S01]  /*0b30*/  FSEL R18, R5, R18, !P1 ;  /* 0x0000001205127208 */ /* 0x000fe20004800000 */
[----:B0-----:R-:W-:Y:S01]  /*0b40*/  FFMA R50, R50, R53, R11 ;  /* 0x0000003532327223 */ /* 0x001fe2000000000b */
[----:B------:R-:W0:Y:S01]  /*0b50*/  MUFU.RCP R47, R47 ;  /* 0x0000002f002f7308 */ /* 0x000e220000001000 */
[----:B------:R-:W-:Y:S01]  /*0b60*/  @!P0 FMUL R45, R45, 16777216 ;  /* 0x4b8000002d2d8820 */ /* 0x000fe20000400000 */
[----:B------:R-:W-:Y:S01]  /*0b70*/  IADD3 R10, P0, R10, 0x40, RZ ;  /* 0x000000400a0a7810 */ /* 0x000fe20007f1e0ff */
[----:B------:R-:W-:Y:S01]  /*0b80*/  FADD R6, R6, -R50 ;  /* 0x8000003206067221 */ /* 0x000fe20000000000 */
[----:B------:R-:W-:Y:S01]  /*0b90*/  FSEL R56, R56, R37, P4 ;  /* 0x0000002538387208 */ /* 0x000fe20002000000 */
[----:B------:R-:W-:Y:S01]  /*0ba0*/  @!P1 FFMA R16, R9, R8, R16 ;  /* 0x0000000809109223 */ /* 0x000fe20000000010 */
[----:B------:R-:W-:Y:S01]  /*0bb0*/  FSEL R17, R48, R17, !P1 ;  /* 0x0000001130117208 */ /* 0x000fe20004800000 */
[----:B------:R-:W-:Y:S01]  /*0bc0*/  IMAD.X R52, RZ, RZ, R52, P0 ;  /* 0x000000ffff347224 */ /* 0x000fe200000e0634 */
[----:B------:R-:W-:Y:S01]  /*0bd0*/  ISETP.GE.U32.AND P0, PT, R10, 0xbc0, PT ;  /* 0x00000bc00a00780c */ /* 0x000fe20003f06070 */
[----:B------:R-:W-:Y:S01]  /*0be0*/  @!P5 FMUL R56, R56, 16777216 ;  /* 0x4b8000003838d820 */ /* 0x000fe20000400000 */
[----:B------:R-:W-:Y:S01]  /*0bf0*/  @!P1 FFMA R15, R44, R36, R15 ;  /* 0x000000242c0f9223 */ /* 0x000fe2000000000f */
[----:B------:R-:W-:Y:S01]  /*0c00*/  @!P1 FFMA R14, R43, R39, R14 ;  /* 0x000000272b0e9223 */ /* 0x000fe2000000000e */
[----:B------:R-:W-:Y:S01]  /*0c10*/  ISETP.GE.U32.AND.EX P0, PT, R52, RZ, PT, P0 ;  /* 0x000000ff3400720c */ /* 0x000fe20003f06100 */
[----:B-1----:R-:W-:Y:S01]  /*0c20*/  FFMA R46, R46, R56, R35 ;  /* 0x000000382e2e7223 */ /* 0x002fe20000000023 */
[----:B------:R-:W-:Y:S01]  /*0c30*/  @!P1 FFMA R13, R42, R40, R13 ;  /* 0x000000282a0d9223 */ /* 0x000fe2000000000d */
[----:B------:R-:W-:Y:S01]  /*0c40*/  FSEL R12, R49, R12, !P1 ;  /* 0x0000000c310c7208 */ /* 0x000fe20004800000 */
[----:B0-----:R-:W-:Y:S01]  /*0c50*/  FFMA R47, R47, R45, R34 ;  /* 0x0000002d2f2f7223 */ /* 0x001fe20000000022 */
[----:B------:R-:W-:Y:S01]  /*0c60*/  FADD R54, R54, -R46 ;  /* 0x8000002e36367221 */ /* 0x000fe20000000000 */
[----:B------:R-:W-:Y:S01]  /*0c70*/  FSEL R11, R50, R11, !P1 ;  /* 0x0000000b320b7208 */ /* 0x000fe20004800000 */
[----:B------:R-:W-:Y:S01]  /*0c80*/  @!P1 FFMA R33, R38, R41, R33 ;  /* 0x0000002926219223 */ /* 0x000fe20000000021 */
[----:B------:R-:W-:Y:S01]  /*0c90*/  FADD R7, R7, -R47 ;  /* 0x8000002f07077221 */ /* 0x000fe20000000000 */
[----:B------:R-:W-:Y:S01]  /*0ca0*/  FSEL R35, R46, R35, !P1 ;  /* 0x000000232e237208 */ /* 0x000fe20004800000 */
[----:B------:R-:W-:Y:S01]  /*0cb0*/  @!P1 FFMA R20, R51, R6, R20 ;  /* 0x0000000633149223 */ /* 0x000fe20000000014 */
[----:B------:R-:W-:Y:S01]  /*0cc0*/  FSEL R34, R47, R34, !P1 ;  /* 0x000000222f227208 */ /* 0x000fe20004800000 */
[----:B------:R-:W-:Y:S01]  /*0cd0*/  @!P1 FFMA R22, R37, R54, R22 ;  /* 0x0000003625169223 */ /* 0x000fe20000000016 */
[----:B------:R-:W-:Y:S01]  /*0ce0*/  @!P1 FFMA R23, R4, R7, R23 ;  /* 0x0000000704179223 */ /* 0x000fe20000000017 */
[----:B------:R-:W-:Y:S05]  /*0cf0*/  @!P0 BRA `(.L_x_0) ;  /* 0xfffff69000008947 */ /* 0x000fea000383ffff */
[----:B------:R-:W-:Y:S01]  /*0d00*/  FADD R5, R24, R27 ;  /* 0x0000001b18057221 */ /* 0x000fe20000000000 */
[----:B------:R-:W-:Y:S01]  /*0d10*/  FMUL R4, R27, 0.25 ;  /* 0x3e8000001b047820 */ /* 0x000fe20000400000 */
[----:B------:R-:W-:Y:S01]  /*0d20*/  FADD R16, R16, R33 ;  /* 0x0000002110107221 */ /* 0x000fe20000000000 */
[----:B------:R-:W-:Y:S01]  /*0d30*/  FADD R12, -R21, R12 ;  /* 0x0000000c150c7221 */ /* 0x000fe20000000100 */
[----:B------:R-:W-:Y:S01]  /*0d40*/  FADD R7, R26, R5 ;  /* 0x000000051a077221 */ /* 0x000fe20000000000 */
[C---:B------:R-:W-:Y:S01]  /*0d50*/  FSETP.GT.AND P0, PT, |R5|.reuse, 8.50705917302346158658e+37, PT ;  /* 0x7e8000000500780b */ /* 0x040fe20003f04200 */
[----:B------:R-:W-:Y:S01]  /*0d60*/  FMUL R37, R28, 0.25 ;  /* 0x3e8000001c257820 */ /* 0x000fe20000400000 */
[----:B------:R-:W-:Y:S01]  /*0d70*/  FSETP.GEU.AND P4, PT, |R5|, 1.175494350822287508e-38, PT ;  /* 0x008000000500780b */ /* 0x000fe20003f8e200 */
[----:B------:R-:W-:Y:S01]  /*0d80*/  FMUL R36, R7, 0.25 ;  /* 0x3e80000007247820 */ /* 0x000fe20000400000 */
[----:B------:R-:W-:Y:S01]  /*0d90*/  FSEL R25, R4, R27, P0 ;  /* 0x0000001b04197208 */ /* 0x000fe20000000000 */
[----:B------:R-:W-:Y:S01]  /*0da0*/  FMUL R4, R5, 0.25 ;  /* 0x3e80000005047820 */ /* 0x000fe20000400000 */
[----:B------:R-:W-:Y:S01]  /*0db0*/  FSETP.GT.AND P2, PT, |R7|, 8.50705917302346158658e+37, PT ;  /* 0x7e8000000700780b */ /* 0x000fe20003f44200 */
[----:B------:R-:W-:Y:S01]  /*0dc0*/  FMUL R27, R26, 0.25 ;  /* 0x3e8000001a1b7820 */ /* 0x000fe20000400000 */
[----:B------:R-:W-:Y:S01]  /*0dd0*/  FMUL R9, R12, R12 ;  /* 0x0000000c0c097220 */ /* 0x000fe20000400000 */
[----:B------:R-:W-:Y:S01]  /*0de0*/  FSETP.NEU.AND P5, PT, R5, RZ, PT ;  /* 0x000000ff0500720b */ /* 0x000fe20003fad000 */
[----:B------:R-:W-:Y:S01]  /*0df0*/  FMUL R39, R30, 0.25 ;  /* 0x3e8000001e277820 */ /* 0x000fe20000400000 */
[----:B------:R-:W-:Y:S01]  /*0e00*/  FSEL R6, R4, R5, P0 ;  /* 0x0000000504067208 */ /* 0x000fe20000000000 */
[----:B------:R-:W-:Y:S01]  /*0e10*/  FADD R4, R28, R7 ;  /* 0x000000071c047221 */ /* 0x000fe20000000000 */
[----:B------:R-:W-:Y:S01]  /*0e20*/  FSETP.GEU.AND P0, PT, |R7|, 1.175494350822287508e-38, PT ;  /* 0x008000000700780b */ /* 0x000fe20003f0e200 */
[----:B------:R-:W-:Y:S01]  /*0e30*/  FMUL R10, R24, R9 ;  /* 0x00000009180a7220 */ /* 0x000fe20000400000 */
[----:B------:R-:W-:Y:S01]  /*0e40*/  FSEL R36, R36, R7, P2 ;  /* 0x0000000724247208 */ /* 0x000fe20001000000 */
[----:B------:R-:W-:Y:S01]  /*0e50*/  @!P4 FMUL R6, R6, 16777216 ;  /* 0x4b8000000606c820 */ /* 0x000fe20000400000 */
[----:B------:R-:W-:Y:S01]  /*0e60*/  FSEL R33, R27, R26, P2 ;  /* 0x0000001a1b217208 */ /* 0x000fe20001000000 */
[C---:B------:R-:W-:Y:S01]  /*0e70*/  FMUL R27, R4.reuse, 0.25 ;  /* 0x3e800000041b7820 */ /* 0x040fe20000400000 */
[C---:B------:R-:W-:Y:S01]  /*0e80*/  FSETP.GEU.AND P2, PT, |R4|.reuse, 1.175494350822287508e-38, PT ;  /* 0x008000000400780b */ /* 0x040fe20003f4e200 */
[----:B------:R0:W1:Y:S01]  /*0e90*/  MUFU.RCP R8, R6 ;  /* 0x0000000600087308 */ /* 0x0000620000001000 */
[----:B------:R-:W-:Y:S01]  /*0ea0*/  FSETP.GT.AND P3, PT, |R4|, 8.50705917302346158658e+37, PT ;  /* 0x7e8000000400780b */ /* 0x000fe20003f64200 */
[----:B------:R-:W-:Y:S01]  /*0eb0*/  FADD R9, R29, R4 ;  /* 0x000000041d097221 */ /* 0x000fe20000000000 */
[----:B------:R-:W-:Y:S01]  /*0ec0*/  @!P4 FMUL R25, R25, 16777216 ;  /* 0x4b8000001919c820 */ /* 0x000fe20000400000 */
[----:B------:R-:W-:Y:S01]  /*0ed0*/  IMAD.MOV.U32 R46, RZ, RZ, 0x10 ;  /* 0x00000010ff2e7424 */ /* 0x000fe200078e00ff */
[----:B------:R-:W-:Y:S01]  /*0ee0*/  FSEL R24, R27, R4, P3 ;  /* 0x000000041b187208 */ /* 0x000fe20001800000 */
[----:B------:R-:W-:Y:S01]  /*0ef0*/  @!P0 FMUL R36, R36, 16777216 ;  /* 0x4b80000024248820 */ /* 0x000fe20000400000 */
[----:B------:R-:W-:Y:S01]  /*0f00*/  FSEL R37, R37, R28, P3 ;  /* 0x0000001c25257208 */ /* 0x000fe20001800000 */
[----:B------:R-:W-:Y:S01]  /*0f10*/  FMUL R28, R29, 0.25 ;  /* 0x3e8000001d1c7820 */ /* 0x000fe20000400000 */
[----:B0-----:R-:W-:Y:S01]  /*0f20*/  FADD R6, R30, R9 ;  /* 0x000000091e067221 */ /* 0x001fe20000000000 */
[----:B------:R-:W-:Y:S01]  /*0f30*/  FSETP.GT.AND P4, PT, |R9|, 8.50705917302346158658e+37, PT ;  /* 0x7e8000000900780b */ /* 0x000fe20003f84200 */
[----:B------:R-:W-:Y:S01]  /*0f40*/  @!P0 FMUL R33, R33, 16777216 ;  /* 0x4b80000021218820 */ /* 0x000fe20000400000 */
[----:B------:R-:W0:Y:S01]  /*0f50*/  MUFU.RCP R36, R36 ;  /* 0x0000002400247308 */ /* 0x000e220000001000 */
[----:B------:R-:W-:Y:S01]  /*0f60*/  @!P2 FMUL R24, R24, 16777216 ;  /* 0x4b8000001818a820 */ /* 0x000fe20000400000 */
[C---:B------:R-:W-:Y:S01]  /*0f70*/  FSETP.GEU.AND P3, PT, |R9|.reuse, 1.175494350822287508e-38, PT ;  /* 0x008000000900780b */ /* 0x040fe20003f6e200 */
[----:B------:R-:W-:Y:S01]  /*0f80*/  FMUL R26, R9, 0.25 ;  /* 0x3e800000091a7820 */ /* 0x000fe20000400000 */
[----:B-1----:R-:W-:Y:S01]  /*0f90*/  FMUL R8, R8, R25 ;  /* 0x0000001908087220 */ /* 0x002fe20000400000 */
[C---:B------:R-:W-:Y:S01]  /*0fa0*/  FMUL R25, R6.reuse, 0.25 ;  /* 0x3e80000006197820 */ /* 0x040fe20000400000 */
[----:B------:R-:W-:Y:S01]  /*0fb0*/  FSETP.GT.AND P0, PT, |R6|, 8.50705917302346158658e+37, PT ;  /* 0x7e8000000600780b */ /* 0x000fe20003f04200 */
[----:B------:R-:W-:Y:S01]  /*0fc0*/  @!P2 FMUL R37, R37, 16777216 ;  /* 0x4b8000002525a820 */ /* 0x000fe20000400000 */
[----:B------:R-:W1:Y:S01]  /*0fd0*/  MUFU.RCP R24, R24 ;  /* 0x0000001800187308 */ /* 0x000e620000001000 */
[----:B------:R-:W-:Y:S01]  /*0fe0*/  FSEL R27, R8, RZ, P5 ;  /* 0x000000ff081b7208 */ /* 0x000fe20002800000 */
[----:B------:R-:W-:Y:S01]  /*0ff0*/  FMUL R8, R31, 0.25 ;  /* 0x3e8000001f087820 */ /* 0x000fe20000400000 */
[----:B------:R-:W-:Y:S01]  /*1000*/  FSEL R29, R28, R29, P4 ;  /* 0x0000001d1c1d7208 */ /* 0x000fe20002000000 */
[----:B------:R-:W-:Y:S01]  /*1010*/  IMAD.MOV.U32 R49, RZ, RZ, -0x40 ;  /* 0xffffffc0ff317424 */ /* 0x000fe200078e00ff */
[----:B------:R-:W-:Y:S01]  /*1020*/  FSEL R28, R25, R6, P0 ;  /* 0x00000006191c7208 */ /* 0x000fe20000000000 */
[----:B------:R-:W-:Y:S01]  /*1030*/  FADD R25, R31, R6 ;  /* 0x000000061f197221 */ /* 0x000fe20000000000 */
[----:B------:R-:W-:Y:S01]  /*1040*/  FSEL R39, R39, R30, P0 ;  /* 0x0000001e27277208 */ /* 0x000fe20000000000 */
[----:B0-----:R-:W-:Y:S01]  /*1050*/  FMUL R36, R36, R33 ;  /* 0x0000002124247220 */ /* 0x001fe20000400000 */
[----:B------:R-:W-:Y:S01]  /*1060*/  FFMA R12, R12, R27, R21 ;  /* 0x0000001b0c0c7223 */ /* 0x000fe20000000015 */
[----:B------:R-:W-:Y:S01]  /*1070*/  FSETP.NEU.AND P0, PT, R7, RZ, PT ;  /* 0x000000ff0700720b */ /* 0x000fe20003f0d000 */
[----:B------:R-:W-:Y:S01]  /*1080*/  FFMA R10, R27, R10, R16 ;  /* 0x0000000a1b0a7223 */ /* 0x000fe20000000010 */
[----:B------:R-:W-:Y:S01]  /*1090*/  FSEL R26, R26, R9, P4 ;  /* 0x000000091a1a7208 */ /* 0x000fe20002000000 */
[----:B------:R-:W-:Y:S01]  /*10a0*/  FADD R19, R19, -R12 ;  /* 0x8000000c13137221 */ /* 0x000fe20000000000 */
[----:B------:R-:W-:Y:S01]  /*10b0*/  FSETP.GEU.AND P4, PT, |R6|, 1.175494350822287508e-38, PT ;  /* 0x008000000600780b */ /* 0x000fe20003f8e200 */
[----:B------:R-:W-:Y:S01]  /*10c0*/  @!P3 FMUL R29, R29, 16777216 ;  /* 0x4b8000001d1db820 */ /* 0x000fe20000400000 */
[----:B------:R-:W-:Y:S01]  /*10d0*/  FSETP.GT.AND P2, PT, |R25|, 8.50705917302346158658e+37, PT ;  /* 0x7e8000001900780b */ /* 0x000fe20003f44200 */
[----:B------:R-:W-:Y:S01]  /*10e0*/  @!P3 FMUL R26, R26, 16777216 ;  /* 0x4b8000001a1ab820 */ /* 0x000fe20000400000 */
[----:B------:R-:W-:Y:S01]  /*10f0*/  FSEL R36, R36, RZ, P0 ;  /* 0x000000ff24247208 */ /* 0x000fe20000000000 */
[----:B-1----:R-:W-:Y:S01]  /*1100*/  FMUL R24, R24, R37 ;  /* 0x0000002518187220 */ /* 0x002fe20000400000 */
[----:B------:R-:W-:Y:S01]  /*1110*/  FSEL R31, R8, R31, P2 ;  /* 0x0000001f081f7208 */ /* 0x000fe20001000000 */
[----:B------:R-:W-:Y:S01]  /*1120*/  FMUL R8, R19, R19 ;  /* 0x0000001313087220 */ /* 0x000fe20000400000 */
[----:B------:R-:W-:Y:S01]  /*1130*/  FADD R15, R15, R10 ;  /* 0x0000000a0f0f7221 */ /* 0x000fe20000000000 */
[----:B------:R-:W-:Y:S01]  /*1140*/  FFMA R12, R19, R36, R12 ;  /* 0x00000024130c7223 */ /* 0x000fe2000000000c */
[----:B------:R-:W0:Y:S01]  /*1150*/  MUFU.RCP R26, R26 ;  /* 0x0000001a001a7308 */ /* 0x000e220000001000 */
[----:B------:R-:W-:Y:S01]  /*1160*/  FSETP.NEU.AND P3, PT, R4, RZ, PT ;  /* 0x000000ff0400720b */ /* 0x000fe20003f6d000 */
[----:B------:R-:W-:Y:S01]  /*1170*/  FMUL R8, R5, R8 ;  /* 0x0000000805087220 */ /* 0x000fe20000400000 */
[--C-:B------:R-:W-:Y:S01]  /*1180*/  FADD R11, R11, -R12.reuse ;  /* 0x8000000c0b0b7221 */ /* 0x100fe20000000000 */
[C---:B------:R-:W-:Y:S01]  /*1190*/  FSETP.GEU.AND P0, PT, |R25|.reuse, 1.175494350822287508e-38, PT ;  /* 0x008000001900780b */ /* 0x040fe20003f0e200 */
[----:B------:R-:W-:Y:S01]  /*11a0*/  FADD R5, R32, R25 ;  /* 0x0000001920057221 */ /* 0x000fe20000000000 */
[----:B------:R-:W-:Y:S01]  /*11b0*/  @!P4 FMUL R28, R28, 16777216 ;  /* 0x4b8000001c1cc820 */ /* 0x000fe20000400000 */
[----:B------:R-:W-:Y:S01]  /*11c0*/  FSEL R24, R24, RZ, P3 ;  /* 0x000000ff18187208 */ /* 0x000fe20001800000 */
[----:B------:R-:W-:Y:S01]  /*11d0*/  FFMA R15, R36, R8, R15 ;  /* 0x00000008240f7223 */ /* 0x000fe2000000000f */
[----:B------:R-:W-:Y:S01]  /*11e0*/  FMUL R10, R25, 0.25 ;  /* 0x3e800000190a7820 */ /* 0x000fe20000400000 */
[----:B------:R-:W-:Y:S01]  /*11f0*/  FMUL R8, R11, R11 ;  /* 0x0000000b0b087220 */ /* 0x000fe20000400000 */
[----:B------:R-:W-:Y:S01]  /*1200*/  @!P4 FMUL R39, R39, 16777216 ;  /* 0x4b8000002727c820 */ /* 0x000fe20000400000 */
[----:B------:R-:W-:Y:S01]  /*1210*/  FSETP.GEU.AND P4, PT, |R5|, 1.175494350822287508e-38, PT ;  /* 0x008000000500780b */ /* 0x000fe20003f8e200 */
[----:B------:R-:W-:Y:S01]  /*1220*/  FFMA R19, R11, R24, R12 ;  /* 0x000000180b137223 */ /* 0x000fe2000000000c */
[----:B------:R-:W-:Y:S01]  /*1230*/  FMUL R8, R7, R8 ;  /* 0x0000000807087220 */ /* 0x000fe20000400000 */
[----:B------:R-:W1:Y:S01]  /*1240*/  MUFU.RCP R28, R28 ;  /* 0x0000001c001c7308 */ /* 0x000e620000001000 */
[----:B------:R-:W-:Y:S01]  /*1250*/  FADD R15, R20, R15 ;  /* 0x0000000f140f7221 */ /* 0x000fe20000000000 */
[----:B------:R-:W-:Y:S01]  /*1260*/  FSEL R11, R10, R25, P2 ;  /* 0x000000190a0b7208 */ /* 0x000fe20001000000 */
[C---:B------:R-:W-:Y:S01]  /*1270*/  FMUL R10, R5.reuse, 0.25 ;  /* 0x3e800000050a7820 */ /* 0x040fe20000400000 */
[----:B------:R-:W-:Y:S01]  /*1280*/  FSETP.GT.AND P2, PT, |R5|, 8.50705917302346158658e+37, PT ;  /* 0x7e8000000500780b */ /* 0x000fe20003f44200 */
[----:B------:R-:W-:Y:S01]  /*1290*/  FFMA R15, R24, R8, R15 ;  /* 0x00000008180f7223 */ /* 0x000fe2000000000f */
[----:B0-----:R-:W-:Y:S01]  /*12a0*/  FMUL R26, R26, R29 ;  /* 0x0000001d1a1a7220 */ /* 0x001fe20000400000 */
[----:B------:R-:W-:Y:S01]  /*12b0*/  @!P0 FMUL R11, R11, 16777216 ;  /* 0x4b8000000b0b8820 */ /* 0x000fe20000400000 */
[----:B------:R-:W0:Y:S01]  /*12c0*/  SHFL.BFLY PT, R8, R5, 0x4, 0x1f ;  /* 0x0c801f0005087f89 */ /* 0x000e2200000e0000 */
[----:B------:R-:W-:Y:S01]  /*12d0*/  FSEL R16, R10, R5, P2 ;  /* 0x000000050a107208 */ /* 0x000fe20001000000 */
[----:B------:R-:W-:Y:S01]  /*12e0*/  FADD R18, R18, -R19 ;  /* 0x8000001312127221 */ /* 0x000fe20000000000 */
[----:B------:R-:W-:Y:S01]  /*12f0*/  FSETP.NEU.AND P3, PT, R9, RZ, PT ;  /* 0x000000ff0900720b */ /* 0x000fe20003f6d000 */
[----:B------:R-:W2:Y:S01]  /*1300*/  MUFU.RCP R12, R11 ;  /* 0x0000000b000c7308 */ /* 0x000ea20000001000 */
[----:B------:R-:W-:Y:S01]  /*1310*/  FADD R15, R14, R15 ;  /* 0x0000000f0e0f7221 */ /* 0x000fe20000000000 */
[----:B------:R-:W-:Y:S01]  /*1320*/  @!P4 FMUL R16, R16, 16777216 ;  /* 0x4b8000001010c820 */ /* 0x000fe20000400000 */
[----:B------:R-:W-:Y:S01]  /*1330*/  FSEL R26, R26, RZ, P3 ;  /* 0x000000ff1a1a7208 */ /* 0x000fe20001800000 */
[----:B-1----:R-:W-:Y:S01]  /*1340*/  FMUL R28, R28, R39 ;  /* 0x000000271c1c7220 */ /* 0x002fe20000400000 */
[----:B------:R-:W-:Y:S01]  /*1350*/  FMUL R7, R18, R18 ;  /* 0x0000001212077220 */ /* 0x000fe20000400000 */
[----:B------:R-:W-:Y:S01]  /*1360*/  FSETP.NEU.AND P3, PT, R6, RZ, PT ;  /* 0x000000ff0600720b */ /* 0x000fe20003f6d000 */
[----:B------:R-:W-:Y:S01]  /*1370*/  @!P0 FMUL R31, R31, 16777216 ;  /* 0x4b8000001f1f8820 */ /* 0x000fe20000400000 */
[----:B------:R-:W-:Y:S01]  /*1380*/  FFMA R10, R18, R26, R19 ;  /* 0x0000001a120a7223 */ /* 0x000fe20000000013 */
[----:B------:R-:W1:Y:S01]  /*1390*/  MUFU.RCP R16, R16 ;  /* 0x0000001000107308 */ /* 0x000e620000001000 */
[----:B------:R-:W-:Y:S01]  /*13a0*/  FMUL R19, R32, 0.25 ;  /* 0x3e80000020137820 */ /* 0x000fe20000400000 */
[----:B------:R-:W-:Y:S01]  /*13b0*/  FMUL R7, R4, R7 ;  /* 0x0000000704077220 */ /* 0x000fe20000400000 */
[--C-:B------:R-:W-:Y:S01]  /*13c0*/  FADD R35, R35, -R10.reuse ;  /* 0x8000000a23237221 */ /* 0x100fe20000000000 */
[----:B------:R-:W-:Y:S01]  /*13d0*/  FSEL R28, R28, RZ, P3 ;  /* 0x000000ff1c1c7208 */ /* 0x000fe20001800000 */
[----:B------:R-:W-:Y:S01]  /*13e0*/  IMAD.MOV.U32 R36, RZ, RZ, -0x800000 ;  /* 0xff800000ff247424 */ /* 0x000fe200078e00ff */
[----:B------:R-:W-:Y:S01]  /*13f0*/  FSEL R19, R19, R32, P2 ;  /* 0x0000002013137208 */ /* 0x000fe20001000000 */
[----:B------:R-:W-:Y:S01]  /*1400*/  FFMA R7, R26, R7, R15 ;  /* 0x000000071a077223 */ /* 0x000fe2000000000f */
[C---:B------:R-:W-:Y:S01]  /*1410*/  FMUL R4, R35.reuse, R35 ;  /* 0x0000002323047220 */ /* 0x040fe20000400000 */
[----:B--2---:R-:W-:Y:S01]  /*1420*/  FMUL R12, R12, R31 ;  /* 0x0000001f0c0c7220 */ /* 0x004fe20000400000 */
[----:B------:R-:W-:Y:S01]  /*1430*/  FFMA R10, R35, R28, R10 ;  /* 0x0000001c230a7223 */ /* 0x000fe2000000000a */
[----:B------:R-:W-:Y:S01]  /*1440*/  FSETP.NEU.AND P0, PT, R25, RZ, PT ;  /* 0x000000ff1900720b */ /* 0x000fe20003f0d000 */
[----:B------:R-:W-:Y:S01]  /*1450*/  FADD R7, R22, R7 ;  /* 0x0000000716077221 */ /* 0x000fe20000000000 */
[----:B------:R-:W-:Y:S01]  /*1460*/  FMUL R4, R9, R4 ;  /* 0x0000000409047220 */ /* 0x000fe20000400000 */
[----:B------:R-:W-:Y:S01]  /*1470*/  @!P4 FMUL R19, R19, 16777216 ;  /* 0x4b8000001313c820 */ /* 0x000fe20000400000 */
[----:B0-----:R-:W-:Y:S01]  /*1480*/  FADD R9, R5, R8 ;  /* 0x0000000805097221 */ /* 0x001fe20000000000 */
[--C-:B------:R-:W-:Y:S01]  /*1490*/  FADD R17, R17, -R10.reuse ;  /* 0x8000000a11117221 */ /* 0x100fe20000000000 */
[----:B------:R-:W-:Y:S01]  /*14a0*/  FSEL R12, R12, RZ, P0 ;  /* 0x000000ff0c0c7208 */ /* 0x000fe20000000000 */
[----:B------:R-:W-:Y:S01]  /*14b0*/  FFMA R4, R28, R4, R7 ;  /* 0x000000041c047223 */ /* 0x000fe20000000007 */
[----:B-1----:R-:W-:Y:S01]  /*14c0*/  FMUL R16, R16, R19 ;  /* 0x0000001310107220 */ /* 0x002fe20000400000 */
[----:B------:R-:W-:Y:S01]  /*14d0*/  FMUL R7, R17, R17 ;  /* 0x0000001111077220 */ /* 0x000fe20000400000 */
[----:B------:R-:W-:Y:S01]  /*14e0*/  FSETP.NEU.AND P2, PT, R5, RZ, PT ;  /* 0x000000ff0500720b */ /* 0x000fe20003f4d000 */
[----:B------:R-:W-:Y:S01]  /*14f0*/  FFMA R17, R17, R12, R10 ;  /* 0x0000000c11117223 */ /* 0x000fe2000000000a */
[----:B------:R-:W-:Y:S01]  /*1500*/  FSETP.GEU.AND P3, PT, |R9|, 1.175494350822287508e-38, PT ;  /* 0x008000000900780b */ /* 0x000fe20003f6e200 */
[----:B------:R-:W-:Y:S01]  /*1510*/  FADD R13, R13, R4 ;  /* 0x000000040d0d7221 */ /* 0x000fe20000000000 */
[----:B------:R-:W0:Y:S01]  /*1520*/  SHFL.BFLY PT, R14, R9, 0x2, 0x1f ;  /* 0x0c401f00090e7f89 */ /* 0x000e2200000e0000 */
[C---:B------:R-:W-:Y:S01]  /*1530*/  FMUL R4, R9.reuse, 0.25 ;  /* 0x3e80000009047820 */ /* 0x040fe20000400000 */
[C---:B------:R-:W-:Y:S01]  /*1540*/  FSETP.GT.AND P0, PT, |R9|.reuse, 8.50705917302346158658e+37, PT ;  /* 0x7e8000000900780b */ /* 0x040fe20003f04200 */
[--C-:B------:R-:W-:Y:S01]  /*1550*/  FADD R34, R34, -R17.reuse ;  /* 0x8000001122227221 */ /* 0x100fe20000000000 */
[----:B------:R-:W-:Y:S01]  /*1560*/  FSEL R16, R16, RZ, P2 ;  /* 0x000000ff10107208 */ /* 0x000fe20001000000 */
[----:B------:R-:W-:Y:S01]  /*1570*/  FMUL R7, R6, R7 ;  /* 0x0000000706077220 */ /* 0x000fe20000400000 */
[----:B------:R-:W-:Y:S01]  /*1580*/  FSEL R10, R4, R9, P0 ;  /* 0x00000009040a7208 */ /* 0x000fe20000000000 */
[C---:B------:R-:W-:Y:S01]  /*1590*/  FMUL R4, R34.reuse, R34 ;  /* 0x0000002222047220 */ /* 0x040fe20000400000 */
[----:B------:R-:W-:Y:S01]  /*15a0*/  FSETP.NEU.AND P2, PT, R9, RZ, PT ;  /* 0x000000ff0900720b */ /* 0x000fe20003f4d000 */
[----:B------:R-:W-:Y:S01]  /*15b0*/  FFMA R17, R34, R16, R17 ;  /* 0x0000001022117223 */ /* 0x000fe20000000011 */
[----:B------:R-:W-:Y:S01]  /*15c0*/  FFMA R12, R12, R7, R13 ;  /* 0x000000070c0c7223 */ /* 0x000fe2000000000d */
[----:B------:R-:W-:Y:S01]  /*15d0*/  @!P3 FMUL R10, R10, 16777216 ;  /* 0x4b8000000a0ab820 */ /* 0x000fe20000400000 */
[----:B------:R-:W-:Y:S01]  /*15e0*/  FMUL R4, R25, R4 ;  /* 0x0000000419047220 */ /* 0x000fe20000400000 */
[----:B------:R-:W-:Y:S01]  /*15f0*/  IMAD.MOV.U32 R56, RZ, RZ, -0x1 ;  /* 0xffffffffff387424 */ /* 0x000fe200078e00ff */
[----:B------:R-:W-:Y:S01]  /*1600*/  FADD R23, R23, R12 ;  /* 0x0000000c17177221 */ /* 0x000fe20000000000 */
[----:B------:R-:W1:Y:S01]  /*1610*/  SHFL.BFLY PT, R6, R17, 0x4, 0x1f ;  /* 0x0c801f0011067f89 */ /* 0x000e6200000e0000 */
[----:B------:R-:W2:Y:S01]  /*1620*/  MUFU.RCP R11, R10 ;  /* 0x0000000a000b7308 */ /* 0x000ea20000001000 */
[----:B------:R-:W-:Y:S01]  /*1630*/  @P0 FMUL R8, R8, 0.25 ;  /* 0x3e80000008080820 */ /* 0x000fe20000400000 */
[----:B------:R-:W-:Y:S01]  /*1640*/  FFMA R4, R16, R4, R23 ;  /* 0x0000000410047223 */ /* 0x000fe20000000017 */
[----:B------:R-:W-:-:S02]  /*1650*/  IMAD.MOV.U32 R54, RZ, RZ, 0x7f800000 ;  /* 0x7f800000ff367424 */ /* 0x000fc400078e00ff */
[----:B------:R-:W-:Y:S01]  /*1660*/  @!P3 FMUL R8, R8, 16777216 ;  /* 0x4b8000000808b820 */ /* 0x000fe20000400000 */
[----:B------:R-:W-:Y:S01]  /*1670*/  IMAD.MOV.U32 R39, RZ, RZ, -0x800000 ;  /* 0xff800000ff277424 */ /* 0x000fe200078e00ff */
[----:B------:R-:W3:Y:S01]  /*1680*/  SHFL.BFLY PT, R7, R4, 0x4, 0x1f ;  /* 0x0c801f0004077f89 */ /* 0x000ee200000e0000 */
[----:B0-----:R-:W-:Y:S01]  /*1690*/  FADD R12, R9, R14 ;  /* 0x0000000e090c7221 */ /* 0x001fe20000000000 */
[----:B------:R-:W-:Y:S02]  /*16a0*/  IMAD.MOV.U32 R55, RZ, RZ, -0x800000 ;  /* 0xff800000ff377424 */ /* 0x000fe400078e00ff */
[----:B------:R-:W-:Y:S01]  /*16b0*/  IMAD.MOV.U32 R37, RZ, RZ, -0x800000 ;  /* 0xff800000ff257424 */ /* 0x000fe200078e00ff */
[C---:B------:R-:W-:Y:S01]  /*16c0*/  FMUL R13, R12.reuse, 0.25 ;  /* 0x3e8000000c0d7820 */ /* 0x040fe20000400000 */
[C---:B------:R-:W-:Y:S01]  /*16d0*/  FSETP.GEU.AND P3, PT, |R12|.reuse, 1.175494350822287508e-38, PT ;  /* 0x008000000c00780b */ /* 0x040fe20003f6e200 */
[----:B------:R-:W0:Y:S01]  /*16e0*/  SHFL.BFLY PT, R15, R12, 0x1, 0x1f ;  /* 0x0c201f000c0f7f89 */ /* 0x000e2200000e0000 */
[----:B------:R-:W-:Y:S01]  /*16f0*/  FSETP.GT.AND P0, PT, |R12|, 8.50705917302346158658e+37, PT ;  /* 0x7e8000000c00780b */ /* 0x000fe20003f04200 */
[----:B--2---:R-:W-:Y:S01]  /*1700*/  FMUL R11, R11, R8 ;  /* 0x000000080b0b7220 */ /* 0x004fe20000400000 */
[----:B------:R-:W-:-:S02]  /*1710*/  IMAD.MOV.U32 R48, RZ, RZ, -0x800000 ;  /* 0xff800000ff307424 */ /* 0x000fc400078e00ff */
[----:B------:R-:W-:Y:S01]  /*1720*/  FSEL R13, R13, R12, P0 ;  /* 0x0000000c0d0d7208 */ /* 0x000fe20000000000 */
[----:B------:R-:W-:Y:S01]  /*1730*/  IMAD.MOV.U32 R50, RZ, RZ, -0x800000 ;  /* 0xff800000ff327424 */ /* 0x000fe200078e00ff */
[----:B------:R-:W-:Y:S01]  /*1740*/  FSEL R11, R11, RZ, P2 ;  /* 0x000000ff0b0b7208 */ /* 0x000fe20001000000 */
[----:B------:R-:W-:Y:S01]  /*1750*/  IMAD.MOV.U32 R40, RZ, RZ, -0x800000 ;  /* 0xff800000ff287424 */ /* 0x000fe200078e00ff */
[----:B-1----:R-:W-:Y:S01]  /*1760*/  FADD R6, -R17, R6 ;  /* 0x0000000611067221 */ /* 0x002fe20000000100 */
[----:B------:R-:W-:Y:S01]  /*1770*/  FSETP.NEU.AND P2, PT, R12, RZ, PT ;  /* 0x000000ff0c00720b */ /* 0x000fe20003f4d000 */
[----:B------:R-:W-:Y:S01]  /*1780*/  IMAD.MOV.U32 R41, RZ, RZ, -0x800000 ;  /* 0xff800000ff297424 */ /* 0x000fe200078e00ff */
[----:B------:R-:W-:Y:S01]  /*1790*/  @!P3 FMUL R13, R13, 16777216 ;  /* 0x4b8000000d0db820 */ /* 0x000fe20000400000 */
[C---:B------:R-:W-:Y:S01]  /*17a0*/  FMUL R8, R6.reuse, R6 ;  /* 0x0000000606087220 */ /* 0x040fe20000400000 */
[----:B------:R-:W-:Y:S01]  /*17b0*/  FFMA R6, R6, R11, R17 ;  /* 0x0000000b06067223 */ /* 0x000fe20000000011 */
[----:B------:R-:W-:Y:S01]  /*17c0*/  @P0 FMUL R14, R14, 0.25 ;  /* 0x3e8000000e0e0820 */ /* 0x000fe20000400000 */
[----:B------:R-:W-:Y:S01]  /*17d0*/  IMAD.MOV.U32 R44, RZ, RZ, 0x7f800000 ;  /* 0x7f800000ff2c7424 */ /* 0x000fe200078e00ff */
[----:B---3--:R-:W-:Y:S01]  /*17e0*/  FADD R4, R4, R7 ;  /* 0x0000000704047221 */ /* 0x008fe20000000000 */
[----:B------:R-:W-:Y:S01]  /*17f0*/  FMUL R8, R5, R8 ;  /* 0x0000000805087220 */ /* 0x000fe20000400000 */
[----:B------:R-:W1:Y:S01]  /*1800*/  MUFU.RCP R13, R13 ;  /* 0x0000000d000d7308 */ /* 0x000e620000001000 */
[----:B------:R-:W2:Y:S01]  /*1810*/  SHFL.BFLY PT, R5, R6, 0x2, 0x1f ;  /* 0x0c401f0006057f89 */ /* 0x000ea200000e0000 */
[----:B------:R-:W-:Y:S01]  /*1820*/  @!P3 FMUL R14, R14, 16777216 ;  /* 0x4b8000000e0eb820 */ /* 0x000fe20000400000 */
[----:B------:R-:W-:Y:S01]  /*1830*/  FFMA R4, R11, R8, R4 ;  /* 0x000000080b047223 */ /* 0x000fe20000000004 */
[----:B------:R-:W-:Y:S01]  /*1840*/  LOP3.LUT R11, R0, 0x7, RZ, 0xc0, !PT ;  /* 0x00000007000b7812 */ /* 0x000fe200078ec0ff */
[----:B0-----:R-:W-:Y:S01]  /*1850*/  FADD R10, R12, R15 ;  /* 0x0000000f0c0a7221 */ /* 0x001fe20000000000 */
[----:B------:R-:W-:-:S02]  /*1860*/  IMAD.MOV.U32 R45, RZ, RZ, 0x7f800000 ;  /* 0x7f800000ff2d7424 */ /* 0x000fc400078e00ff */
[----:B------:R-:W0:Y:S01]  /*1870*/  SHFL.BFLY PT, R7, R4, 0x2, 0x1f ;  /* 0x0c401f0004077f89 */ /* 0x000e2200000e0000 */
[----:B------:R-:W-:Y:S01]  /*1880*/  IMAD.WIDE.U32 R46, R11, R46, c[0x0][0x170] ;  /* 0x00005c000b2e7625 */ /* 0x000fe200078e002e */
[C---:B------:R-:W-:Y:S02]  /*1890*/  FSETP.GT.AND P0, PT, |R10|.reuse, 8.50705917302346158658e+37, PT ;  /* 0x7e8000000a00780b */ /* 0x040fe40003f04200 */
[----:B------:R-:W-:Y:S01]  /*18a0*/  FSETP.GEU.AND P3, PT, |R10|, 1.175494350822287508e-38, PT ;  /* 0x008000000a00780b */ /* 0x000fe20003f6e200 */
[----:B------:R-:W-:Y:S02]  /*18b0*/  IMAD.MOV.U32 R53, RZ, RZ, 0x7f800000 ;  /* 0x7f800000ff357424 */ /* 0x000fe400078e00ff */
[----:B------:R-:W-:Y:S01]  /*18c0*/  IMAD.MOV.U32 R51, RZ, RZ, 0x7f800000 ;  /* 0x7f800000ff337424 */ /* 0x000fe200078e00ff */
[----:B-1----:R-:W-:-:S05]  /*18d0*/  FMUL R14, R13, R14 ;  /* 0x0000000e0d0e7220 */ /* 0x002fca0000400000 */
[----:B------:R-:W-:Y:S02]  /*18e0*/  FSEL R14, R14, RZ, P2 ;  /* 0x000000ff0e0e7208 */ /* 0x000fe40001000000 */
[C---:B------:R-:W-:Y:S01]  /*18f0*/  FSETP.NEU.AND P2, PT, R10.reuse, RZ, PT ;  /* 0x000000ff0a00720b */ /* 0x040fe20003f4d000 */
[----:B------:R-:W-:Y:S01]  /*1900*/  @P0 FMUL R10, R10, 0.25 ;  /* 0x3e8000000a0a0820 */ /* 0x000fe20000400000 */
[----:B--2---:R-:W-:Y:S01]  /*1910*/  FADD R5, -R6, R5 ;  /* 0x0000000506057221 */ /* 0x004fe20000000100 */
[----:B------:R-:W-:Y:S02]  /*1920*/  @P0 FMUL R15, R15, 0.25 ;  /* 0x3e8000000f0f0820 */ /* 0x000fe40000400000 */
[----:B------:R-:W-:Y:S01]  /*1930*/  @!P3 FMUL R10, R10, 16777216 ;  /* 0x4b8000000a0ab820 */ /* 0x000fe20000400000 */
[C---:B------:R-:W-:Y:S01]  /*1940*/  FMUL R8, R5.reuse, R5 ;  /* 0x0000000505087220 */ /* 0x040fe20000400000 */
[----:B------:R-:W-:Y:S01]  /*1950*/  FFMA R6, R5, R14, R6 ;  /* 0x0000000e05067223 */ /* 0x000fe20000000006 */
[----:B------:R-:W-:Y:S01]  /*1960*/  @!P3 FMUL R15, R15, 16777216 ;  /* 0x4b8000000f0fb820 */ /* 0x000fe20000400000 */
[----:B0-----:R-:W-:Y:S01]  /*1970*/  FADD R7, R4, R7 ;  /* 0x0000000704077221 */ /* 0x001fe20000000000 */
[----:B------:R-:W-:Y:S01]  /*1980*/  FMUL R8, R9, R8 ;  /* 0x0000000809087220 */ /* 0x000fe20000400000 */
[----:B------:R-:W0:Y:S01]  /*1990*/  MUFU.RCP R10, R10 ;  /* 0x0000000a000a7308 */ /* 0x000e220000001000 */
[----:B------:R-:W1:Y:S02]  /*19a0*/  SHFL.BFLY PT, R5, R6, 0x1, 0x1f ;  /* 0x0c201f0006057f89 */ /* 0x000e6400000e0000 */
[----:B------:R-:W-:Y:S01]  /*19b0*/  FFMA R7, R14, R8, R7 ;  /* 0x000000080e077223 */ /* 0x000fe20000000007 */
[----:B------:R-:W-:-:S04]  /*19c0*/  IMAD.MOV.U32 R14, RZ, RZ, 0x20 ;  /* 0x00000020ff0e7424 */ /* 0x000fc800078e00ff */
[----:B------:R-:W2:Y:S01]  /*19d0*/  SHFL.BFLY PT, R4, R7, 0x1, 0x1f ;  /* 0x0c201f0007047f89 */ /* 0x000ea200000e0000 */
[----:B0-----:R-:W-:-:S05]  /*19e0*/  FMUL R15, R10, R15 ;  /* 0x0000000f0a0f7220 */ /* 0x001fca0000400000 */
[----:B------:R-:W-:Y:S01]  /*19f0*/  FSEL R15, R15, RZ, P2 ;  /* 0x000000ff0f0f7208 */ /* 0x000fe20001000000 */
[----:B-1----:R-:W-:-:S04]  /*1a00*/  FADD R9, -R6, R5 ;  /* 0x0000000506097221 */ /* 0x002fc80000000100 */
[----:B------:R-:W-:Y:S01]  /*1a10*/  FMUL R5, R9, R9 ;  /* 0x0000000909057220 */ /* 0x000fe20000400000 */
[----:B--2---:R-:W-:-:S03]  /*1a20*/  FADD R8, R7, R4 ;  /* 0x0000000407087221 */ /* 0x004fc60000000000 */
[----:B------:R-:W-:Y:S01]  /*1a30*/  FMUL R12, R12, R5 ;  /* 0x000000050c0c7220 */ /* 0x000fe20000400000 */
[----:B------:R-:W-:Y:S02]  /*1a40*/  IMAD.MOV.U32 R7, RZ, RZ, 0x39aaaaab ;  /* 0x39aaaaabff077424 */ /* 0x000fe400078e00ff */
[----:B------:R-:W-:Y:S01]  /*1a50*/  IMAD.WIDE.U32 R4, R11, R14, c[0x0][0x168] ;  /* 0x00005a000b047625 */ /* 0x000fe200078e000e */
[----:B------:R-:W-:-:S03]  /*1a60*/  FFMA R8, R15, R12, R8 ;  /* 0x0000000c0f087223 */ /* 0x000fc60000000008 */
[----:B------:R-:W-:Y:S01]  /*1a70*/  IMAD.MOV.U32 R42, RZ, RZ, R4 ;  /* 0x000000ffff2a7224 */ /* 0x000fe200078e0004 */
[----:B------:R-:W-:Y:S01]  /*1a80*/  FFMA R8, R8, R7, 9.9999999747524270788e-07 ;  /* 0x358637bd08087423 */ /* 0x000fe20000000007 */
[----:B------:R-:W-:Y:S01]  /*1a90*/  IMAD.MOV.U32 R43, RZ, RZ, R5 ;  /* 0x000000ffff2b7224 */ /* 0x000fe200078e0005 */
[----:B------:R-:W-:Y:S01]  /*1aa0*/  FFMA R4, R9, R15, R6 ;  /* 0x0000000f09047223 */ /* 0x000fe20000000006 */
[----:B------:R-:W-:Y:S01]  /*1ab0*/  LOP3.LUT R5, R3, 0x3f, R0, 0xf8, !PT ;  /* 0x0000003f03057812 */ /* 0x000fe200078ef800 */
[----:B------:R0:W1:Y:S01]  /*1ac0*/  MUFU.RSQ R38, R8 ;  /* 0x0000000800267308 */ /* 0x0000620000001400 */
[----:B------:R-:W-:Y:S02]  /*1ad0*/  IMAD.MOV.U32 R6, RZ, RZ, 0x7f800000 ;  /* 0x7f800000ff067424 */ /* 0x000fe400078e00ff */
[----:B------:R-:W-:Y:S02]  /*1ae0*/  IMAD.MOV.U32 R3, RZ, RZ, 0x7f800000 ;  /* 0x7f800000ff037424 */ /* 0x000fe400078e00ff */
[----:B------:R-:W-:-:S03]  /*1af0*/  IMAD.MOV.U32 R7, RZ, RZ, 0x7f800000 ;  /* 0x7f800000ff077424 */ /* 0x000fc600078e00ff */
.L_x_1:
[----:B------:R-:W-:Y:S01]  /*1b00*/  IADD3 R57, R2, 0x40, R49 ;  /* 0x0000004002397810 */ /* 0x000fe20007ffe031 */
[----:B0-----:R0:W2:Y:S01]  /*1b10*/  LDG.E.EL.128 R8, [R46.64+0x1800] ;  /* 0x001800042e087981 */ /* 0x0010a2000c2e1d00 */
[----:B------:R-:W-:Y:S01]  /*1b20*/  IMAD.MOV.U32 R52, RZ, RZ, 0x2 ;  /* 0x00000002ff347424 */ /* 0x000fe200078e00ff */
[----:B------:R-:W-:Y:S01]  /*1b30*/  CS2R R12, SRZ ;  /* 0x00000000000c7805 */ /* 0x000fe2000001ff00 */
[----:B------:R-:W-:Y:S01]  /*1b40*/  CS2R R14, SRZ ;  /* 0x00000000000e7805 */ /* 0x000fe2000001ff00 */
[----:B------:R-:W3:Y:S01]  /*1b50*/  LDG.E.EL.128 R16, [R42.64+0x3000] ;  /* 0x003000042a107981 */ /* 0x000ee2000c2e1d00 */
[----:B------:R-:W-:-:S03]  /*1b60*/  IMAD.WIDE R58, R57, R52, c[0x0][0x160] ;  /* 0x00005800393a7625 */ /* 0x000fc600078e0234 */
[----:B------:R0:W4:Y:S04]  /*1b70*/  LDG.E.EL.128 R20, [R46.64] ;  /* 0x000000042e147981 */ /* 0x000128000c2e1d00 */
[----:B------:R-:W5:Y:S04]  /*1b80*/  LDG.E.EL.128 R24, [R42.64] ;  /* 0x000000042a187981 */ /* 0x000f68000c2e1d00 */
[----:B------:R-:W5:Y:S04]  /*1b90*/  @!P1 LDG.E.EF.128 R12, [R58.64] ;  /* 0x000000043a0c9981 */ /* 0x000f68000c0e1d00 */
[----:B------:R-:W5:Y:S04]  /*1ba0*/  LDG.E.EL.128 R28, [R42.64+0x3010] ;  /* 0x003010042a1c7981 */ /* 0x000f68000c2e1d00 */
[----:B------:R-:W5:Y:S01]  /*1bb0*/  LDG.E.EL.128 R32, [R42.64+0x10] ;  /* 0x000010042a207981 */ /* 0x000f62000c2e1d00 */
[----:B0-----:R-:W-:-:S05]  /*1bc0*/  IADD3 R46, P0, R46, 0x80, RZ ;  /* 0x000000802e2e7810 */ /* 0x001fca0007f1e0ff */
[----:B------:R-:W-:Y:S01]  /*1bd0*/  IMAD.X R47, RZ, RZ, R47, P0 ;  /* 0x000000ffff2f7224 */ /* 0x000fe200000e062f */
[----:B------:R-:W-:Y:S01]  /*1be0*/  FSETP.NAN.AND P0, PT, R6, R6, PT ;  /* 0x000000060600720b */ /* 0x000fe20003f08000 */
[----:B--2---:R-:W-:-:S04]  /*1bf0*/  IMAD.U32 R61, R8, 0x10000, RZ ;  /* 0x00010000083d7824 */ /* 0x004fc800078e00ff */
[----:B---3--:R-:W-:Y:S01]  /*1c00*/  FADD R16, R16, R61 ;  /* 0x0000003d10107221 */ /* 0x008fe20000000000 */
[----:B----4-:R-:W-:-:S04]  /*1c10*/  IMAD.U32 R61, R20, 0x10000, RZ ;  /* 0x00010000143d7824 */ /* 0x010fc800078e00ff */
[----:B-----5:R-:W-:Y:S01]  /*1c20*/  FADD R24, R24, R61 ;  /* 0x0000003d18187221 */ /* 0x020fe20000000000 */
[----:B------:R-:W-:-:S04]  /*1c30*/  IMAD.U32 R61, R12, 0x10000, RZ ;  /* 0x000100000c3d7824 */ /* 0x000fc800078e00ff */
[----:B------:R-:W-:Y:S01]  /*1c40*/  FADD R61, -R4, R61 ;  /* 0x0000003d043d7221 */ /* 0x000fe20000000100 */
[----:B------:R-:W-:Y:S01]  /*1c50*/  FADD R16, R16, 1 ;  /* 0x3f80000010107421 */ /* 0x000fe20000000000 */
[----:B------:R-:W-:Y:S02]  /*1c60*/  PRMT R8, R8, 0x7632, R8 ;  /* 0x0000763208087816 */ /* 0x000fe40000000008 */
[----:B-1----:R-:W-:-:S04]  /*1c70*/  FMUL R61, R38, R61 ;  /* 0x0000003d263d7220 */ /* 0x002fc80000400000 */
[----:B------:R-:W-:Y:S01]  /*1c80*/  FFMA R59, R61, R16, R24 ;  /* 0x000000103d3b7223 */ /* 0x000fe20000000018 */
[C---:B------:R-:W-:Y:S01]  /*1c90*/  IMAD.U32 R61, R9.reuse, 0x10000, RZ ;  /* 0x00010000093d7824 */ /* 0x040fe200078e00ff */
[----:B------:R-:W-:Y:S01]  /*1ca0*/  PRMT R9, R9, 0x7632, R9 ;  /* 0x0000763209097816 */ /* 0x000fe20000000009 */
[----:B------:R-:W-:Y:S01]  /*1cb0*/  IMAD.U32 R8, R8, 0x10000, RZ ;  /* 0x0001000008087824 */ /* 0x000fe200078e00ff */
[----:B------:R-:W-:Y:S02]  /*1cc0*/  PRMT R20, R20, 0x7632, R20 ;  /* 0x0000763214147816 */ /* 0x000fe40000000014 */
[----:B------:R-:W-:Y:S01]  /*1cd0*/  PRMT R12, R12, 0x7632, R12 ;  /* 0x000076320c0c7816 */ /* 0x000fe2000000000c */
[----:B------:R-:W-:Y:S01]  /*1ce0*/  IMAD.U32 R24, R9, 0x10000, RZ ;  /* 0x0001000009187824 */ /* 0x000fe200078e00ff */
[----:B------:R-:W-:Y:S01]  /*1cf0*/  FADD R16, R17, R8 ;  /* 0x0000000811107221 */ /* 0x000fe20000000000 */
[----:B------:R-:W-:Y:S02]  /*1d00*/  IMAD.U32 R17, R21, 0x10000, RZ ;  /* 0x0001000015117824 */ /* 0x000fe400078e00ff */
[----:B------:R-:W-:Y:S01]  /*1d10*/  IMAD.U32 R9, R13, 0x10000, RZ ;  /* 0x000100000d097824 */ /* 0x000fe200078e00ff */
[----:B------:R-:W-:Y:S01]  /*1d20*/  FADD R18, R18, R61 ;  /* 0x0000003d12127221 */ /* 0x000fe20000000000 */
[----:B------:R-:W-:Y:S01]  /*1d30*/  IMAD.U32 R20, R20, 0x10000, RZ ;  /* 0x0001000014147824 */ /* 0x000fe200078e00ff */
[----:B------:R-:W-:Y:S01]  /*1d40*/  FADD R26, R26, R17 ;  /* 0x000000111a1a7221 */ /* 0x000fe20000000000 */
[----:B------:R-:W-:Y:S01]  /*1d50*/  FADD R9, -R4, R9 ;  /* 0x0000000904097221 */ /* 0x000fe20000000100 */
[----:B------:R-:W-:Y:S01]  /*1d60*/  IMAD.U32 R17, R12, 0x10000, RZ ;  /* 0x000100000c117824 */ /* 0x000fe200078e00ff */
[--C-:B------:R-:W-:Y:S01]  /*1d70*/  FADD R25, R25, R20.reuse ;  /* 0x0000001419197221 */ /* 0x100fe20000000000 */
[----:B------:R-:W-:Y:S01]  /*1d80*/  FADD R18, R18, 1 ;  /* 0x3f80000012127421 */ /* 0x000fe20000000000 */
[----:B------:R-:W-:Y:S01]  /*1d90*/  FMUL R9, R38, R9 ;  /* 0x0000000926097220 */ /* 0x000fe20000400000 */
[----:B------:R-:W-:Y:S01]  /*1da0*/  PRMT R20, R21, 0x7632, R20 ;  /* 0x0000763215147816 */ /* 0x000fe20000000014 */
[----:B------:R-:W-:Y:S01]  /*1db0*/  FADD R21, -R4, R17 ;  /* 0x0000001104157221 */ /* 0x000fe20000000100 */
[C---:B------:R-:W-:Y:S01]  /*1dc0*/  PRMT R8, R14.reuse, 0x7632, R8 ;  /* 0x000076320e087816 */ /* 0x040fe20000000008 */
[----:B------:R-:W-:Y:S01]  /*1dd0*/  FFMA R9, R9, R18, R26 ;  /* 0x0000001209097223 */ /* 0x000fe2000000001a */
[----:B------:R-:W-:Y:S01]  /*1de0*/  IMAD.U32 R17, R14, 0x10000, RZ ;  /* 0x000100000e117824 */ /* 0x000fe200078e00ff */
[----:B------:R-:W-:Y:S01]  /*1df0*/  FADD R16, R16, 1 ;  /* 0x3f80000010107421 */ /* 0x000fe20000000000 */
[----:B------:R-:W-:Y:S01]  /*1e00*/  FMUL R14, R38, R21 ;  /* 0x00000015260e7220 */ /* 0x000fe20000400000 */
[----:B------:R-:W-:-:S03]  /*1e10*/  PRMT R18, R13, 0x7632, R18 ;  /* 0x000076320d127816 */ /* 0x000fc60000000012 */
[----:B------:R-:W-:Y:S02]  /*1e20*/  FFMA R14, R14, R16, R25 ;  /* 0x000000100e0e7223 */ /* 0x000fe40000000019 */
[----:B------:R-:W-:Y:S01]  /*1e30*/  IMAD.U32 R25, R18, 0x10000, RZ ;  /* 0x0001000012197824 */ /* 0x000fe200078e00ff */
[----:B------:R-:W-:-:S03]  /*1e40*/  FSETP.GEU.AND P2, PT, R6, R9, PT ;  /* 0x000000090600720b */ /* 0x000fc60003f4e000 */
[----:B------:R-:W-:Y:S01]  /*1e50*/  FADD R25, -R4, R25 ;  /* 0x0000001904197221 */ /* 0x000fe20000000100 */
[----:B------:R-:W-:Y:S01]  /*1e60*/  FADD R19, R19, R24 ;  /* 0x0000001813137221 */ /* 0x000fe20000000000 */
[----:B------:R-:W-:Y:S01]  /*1e70*/  IMAD.U32 R20, R20, 0x10000, RZ ;  /* 0x0001000014147824 */ /* 0x000fe200078e00ff */
[C---:B------:R-:W-:Y:S01]  /*1e80*/  PRMT R16, R10.reuse, 0x7632, R16 ;  /* 0x000076320a107816 */ /* 0x040fe20000000010 */
[----:B------:R-:W-:Y:S01]  /*1e90*/  IMAD.U32 R21, R10, 0x10000, RZ ;  /* 0x000100000a157824 */ /* 0x000fe200078e00ff */
[----:B------:R-:W-:Y:S01]  /*1ea0*/  FMUL R10, R38, R25 ;  /* 0x00000019260a7220 */ /* 0x000fe20000400000 */
[-C--:B------:R-:W-:Y:S01]  /*1eb0*/  FSEL R25, R6, R9.reuse, !P2 ;  /* 0x0000000906197208 */ /* 0x080fe20005000000 */
[----:B------:R-:W-:Y:S01]  /*1ec0*/  FADD R27, R27, R20 ;  /* 0x000000141b1b7221 */ /* 0x000fe20000000000 */
[----:B------:R-:W-:Y:S01]  /*1ed0*/  FSETP.GT.AND P3, PT, R55, R9, PT ;  /* 0x000000093700720b */ /* 0x000fe20003f64000 */
[----:B------:R-:W-:Y:S01]  /*1ee0*/  FADD R19, R19, 1 ;  /* 0x3f80000013137421 */ /* 0x000fe20000000000 */
[----:B------:R-:W-:Y:S01]  /*1ef0*/  FSETP.GEU.AND P4, PT, R54, R59, PT ;  /* 0x0000003b3600720b */ /* 0x000fe20003f8e000 */
[----:B------:R-:W-:Y:S01]  /*1f00*/  FADD R28, R28, R21 ;  /* 0x000000151c1c7221 */ /* 0x000fe20000000000 */
[----:B------:R-:W-:Y:S01]  /*1f10*/  @!P1 FSEL R6, R6, R25, P0 ;  /* 0x0000001906069208 */ /* 0x000fe20000000000 */
[----:B------:R-:W-:Y:S01]  /*1f20*/  FFMA R10, R10, R19, R27 ;  /* 0x000000130a0a7223 */ /* 0x000fe2000000001b */
[----:B------:R-:W-:-:S02]  /*1f30*/  FSETP.NAN.AND P2, PT, R55, R55, PT ;  /* 0x000000373700720b */ /* 0x000fc40003f48000 */
[----:B------:R-:W-:Y:S02]  /*1f40*/  FSEL R18, R55, R9, P3 ;  /* 0x0000000937127208 */ /* 0x000fe40001800000 */
[C---:B------:R-:W-:Y:S02]  /*1f50*/  FSETP.NAN.AND P0, PT, R54.reuse, R54, PT ;  /* 0x000000363600720b */ /* 0x040fe40003f08000 */
[----:B------:R-:W-:Y:S01]  /*1f60*/  FSEL R21, R54, R59, !P4 ;  /* 0x0000003b36157208 */ /* 0x000fe20006000000 */
[C---:B------:R-:W-:Y:S01]  /*1f70*/  IMAD.U32 R19, R22.reuse, 0x10000, RZ ;  /* 0x0001000016137824 */ /* 0x040fe200078e00ff */
[----:B------:R-:W-:Y:S02]  /*1f80*/  PRMT R20, R22, 0x7632, R20 ;  /* 0x0000763216147816 */ /* 0x000fe40000000014 */
[----:B------:R-:W-:Y:S02]  /*1f90*/  PRMT R13, R11, 0x7632, R13 ;  /* 0x000076320b0d7816 */ /* 0x000fe4000000000d */
[----:B------:R-:W-:-:S02]  /*1fa0*/  PRMT R22, R23, 0x7632, R22 ;  /* 0x0000763217167816 */ /* 0x000fc40000000016 */
[----:B------:R-:W-:Y:S02]  /*1fb0*/  PRMT R12, R15, 0x7632, R12 ;  /* 0x000076320f0c7816 */ /* 0x000fe4000000000c */
[----:B------:R-:W-:Y:S01]  /*1fc0*/  @!P1 FSEL R55, R55, R18, P2 ;  /* 0x0000001237379208 */ /* 0x000fe20001000000 */
[----:B------:R-:W-:Y:S01]  /*1fd0*/  IMAD.U32 R18, R16, 0x10000, RZ ;  /* 0x0001000010127824 */ /* 0x000fe200078e00ff */
[----:B------:R-:W-:Y:S01]  /*1fe0*/  @!P1 FSEL R54, R54, R21, P0 ;  /* 0x0000001536369208 */ /* 0x000fe20000000000 */
[----:B------:R-:W-:Y:S02]  /*1ff0*/  IMAD.U32 R21, R8, 0x10000, RZ ;  /* 0x0001000008157824 */ /* 0x000fe400078e00ff */
[----:B------:R-:W-:Y:S02]  /*2000*/  IMAD.U32 R15, R15, 0x10000, RZ ;  /* 0x000100000f0f7824 */ /* 0x000fe400078e00ff */
[----:B------:R-:W-:Y:S01]  /*2010*/  IMAD.U32 R11, R11, 0x10000, RZ ;  /* 0x000100000b0b7824 */ /* 0x000fe200078e00ff */
[----:B------:R-:W-:Y:S01]  /*2020*/  FADD R29, R29, R18 ;  /* 0x000000121d1d7221 */ /* 0x000fe20000000000 */
[----:B------:R-:W-:Y:S01]  /*2030*/  IMAD.U32 R16, R13, 0x10000, RZ ;  /* 0x000100000d107824 */ /* 0x000fe200078e00ff */
[----:B------:R-:W-:Y:S01]  /*2040*/  FADD R21, -R4, R21 ;  /* 0x0000001504157221 */ /* 0x000fe20000000100 */
[----:B------:R-:W-:Y:S01]  /*2050*/  IMAD.U32 R22, R22, 0x10000, RZ ;  /* 0x0001000016167824 */ /* 0x000fe200078e00ff */
[----:B------:R-:W-:Y:S01]  /*2060*/  FSETP.GEU.AND P5, PT, R3, R10, PT ;  /* 0x0000000a0300720b */ /* 0x000fe20003fae000 */
[----:B------:R-:W-:-:S02]  /*2070*/  IMAD.U32 R20, R20, 0x10000, RZ ;  /* 0x0001000014147824 */ /* 0x000fc400078e00ff */
[----:B------:R-:W-:Y:S01]  /*2080*/  IMAD.U32 R13, R12, 0x10000, RZ ;  /* 0x000100000c0d7824 */ /* 0x000fe200078e00ff */
[----:B------:R-:W-:Y:S01]  /*2090*/  FADD R11, R30, R11 ;  /* 0x0000000b1e0b7221 */ /* 0x000fe20000000000 */
[----:B------:R-:W-:Y:S01]  /*20a0*/  IMAD.U32 R23, R23, 0x10000, RZ ;  /* 0x0001000017177824 */ /* 0x000fe200078e00ff */
[C---:B------:R-:W-:Y:S01]  /*20b0*/  FADD R15, -R4.reuse, R15 ;  /* 0x0000000f040f7221 */ /* 0x040fe20000000100 */
[----:B------:R-:W-:Y:S01]  /*20c0*/  FADD R31, R31, R16 ;  /* 0x000000101f1f7221 */ /* 0x000fe20000000000 */
[----:B------:R-:W-:Y:S01]  /*20d0*/  FADD R35, R35, R22 ;  /* 0x0000001623237221 */ /* 0x000fe20000000000 */
[----:B------:R-:W-:Y:S01]  /*20e0*/  FADD R20, R33, R20 ;  /* 0x0000001421147221 */ /* 0x000fe20000000000 */
[----:B------:R-:W-:Y:S01]  /*20f0*/  FADD R13, -R4, R13 ;  /* 0x0000000d040d7221 */ /* 0x000fe20000000100 */
[----:B------:R-:W-:Y:S01]  /*2100*/  FADD R16, R29, 1 ;  /* 0x3f8000001d107421 */ /* 0x000fe20000000000 */
[----:B------:R-:W-:Y:S01]  /*2110*/  FMUL R21, R38, R21 ;  /* 0x0000001526157220 */ /* 0x000fe20000400000 */
[----:B------:R-:W-:Y:S01]  /*2120*/  FSEL R22, R3, R10, !P5 ;  /* 0x0000000a03167208 */ /* 0x000fe20006800000 */
[----:B------:R-:W-:Y:S01]  /*2130*/  FADD R34, R34, R23 ;  /* 0x0000001722227221 */ /* 0x000fe20000000000 */
[----:B------:R-:W-:Y:S01]  /*2140*/  FSETP.GT.AND P3, PT, R36, R59, PT ;  /* 0x0000003b2400720b */ /* 0x000fe20003f64000 */
[----:B------:R-:W-:Y:S01]  /*2150*/  FADD R11, R11, 1 ;  /* 0x3f8000000b0b7421 */ /* 0x000fe20000000000 */
[----:B------:R-:W-:Y:S01]  /*2160*/  FSETP.GEU.AND P5, PT, R7, R14, PT ;  /* 0x0000000e0700720b */ /* 0x000fe20003fae000 */
[C---:B------:R-:W-:Y:S01]  /*2170*/  FMUL R15, R38.reuse, R15 ;  /* 0x0000000f260f7220 */ /* 0x040fe20000400000 */
[----:B------:R-:W-:Y:S01]  /*2180*/  FADD R31, R31, 1 ;  /* 0x3f8000001f1f7421 */ /* 0x000fe20000000000 */
[----:B------:R-:W-:Y:S01]  /*2190*/  FMUL R8, R38, R13 ;  /* 0x0000000d26087220 */ /* 0x000fe20000400000 */
[----:B------:R-:W-:Y:S01]  /*21a0*/  FFMA R20, R21, R16, R20 ;  /* 0x0000001015147223 */ /* 0x000fe20000000014 */
[----:B------:R-:W-:Y:S01]  /*21b0*/  FSEL R25, R36, R59, P3 ;  /* 0x0000003b24197208 */ /* 0x000fe20001800000 */
[----:B------:R-:W-:Y:S01]  /*21c0*/  FFMA R15, R15, R11, R34 ;  /* 0x0000000b0f0f7223 */ /* 0x000fe20000000022 */
[----:B------:R-:W-:-:S02]  /*21d0*/  FSETP.GT.AND P4, PT, R37, R10, PT ;  /* 0x0000000a2500720b */ /* 0x000fc40003f84000 */
[-C--:B------:R-:W-:Y:S02]  /*21e0*/  FSEL R16, R7, R14.reuse, !P5 ;  /* 0x0000000e07107208 */ /* 0x080fe40006800000 */
[----:B------:R-:W-:Y:S02]  /*21f0*/  FSETP.NAN.AND P3, PT, R3, R3, PT ;  /* 0x000000030300720b */ /* 0x000fe40003f68000 */
[----:B------:R-:W-:Y:S01]  /*2200*/  FSETP.GT.AND P5, PT, R39, R14, PT ;  /* 0x0000000e2700720b */ /* 0x000fe20003fa4000 */
[----:B------:R-:W-:Y:S01]  /*2210*/  FFMA R18, R8, R31, R35 ;  /* 0x0000001f08127223 */ /* 0x000fe20000000023 */
[----:B------:R-:W-:Y:S01]  /*2220*/  FSEL R24, R37, R10, P4 ;  /* 0x0000000a25187208 */ /* 0x000fe20002000000 */
[----:B------:R-:W-:Y:S01]  /*2230*/  FADD R17, -R4, R17 ;  /* 0x0000001104117221 */ /* 0x000fe20000000100 */
[----:B------:R-:W-:Y:S02]  /*2240*/  F2FP.BF16.PACK_AB R8, R14, R59 ;  /* 0x0000003b0e08723e */ /* 0x000fe400000010ff */
[----:B------:R-:W-:-:S02]  /*2250*/  FSETP.NAN.AND P4, PT, R39, R39, PT ;  /* 0x000000272700720b */ /* 0x000fc40003f88000 */
[----:B------:R-:W-:Y:S02]  /*2260*/  FSEL R14, R39, R14, P5 ;  /* 0x0000000e270e7208 */ /* 0x000fe40002800000 */
[----:B------:R-:W-:Y:S02]  /*2270*/  @!P1 FSEL R3, R3, R22, P3 ;  /* 0x0000001603039208 */ /* 0x000fe40001800000 */
[----:B------:R-:W-:Y:S02]  /*2280*/  FSETP.NAN.AND P0, PT, R7, R7, PT ;  /* 0x000000070700720b */ /* 0x000fe40003f08000 */
[-C--:B------:R-:W-:Y:S02]  /*2290*/  FSETP.GEU.AND P3, PT, R53, R15.reuse, PT ;  /* 0x0000000f3500720b */ /* 0x080fe40003f6e000 */
[----:B------:R-:W-:Y:S01]  /*22a0*/  FSETP.GT.AND P5, PT, R40, R15, PT ;  /* 0x0000000f2800720b */ /* 0x000fe20003fa4000 */
[----:B------:R-:W-:Y:S01]  /*22b0*/  FADD R19, R32, R19 ;  /* 0x0000001320137221 */ /* 0x000fe20000000000 */
[----:B------:R-:W-:Y:S01]  /*22c0*/  FADD R28, R28, 1 ;  /* 0x3f8000001c1c7421 */ /* 0x000fe20000000000 */
[----:B------:R-:W-:Y:S01]  /*22d0*/  FMUL R12, R38, R17 ;  /* 0x00000011260c7220 */ /* 0x000fe20000400000 */
[----:B------:R-:W-:-:S02]  /*22e0*/  @!P1 FSEL R39, R39, R14, P4 ;  /* 0x0000000e27279208 */ /* 0x000fc40002000000 */
[-C--:B------:R-:W-:Y:S02]  /*22f0*/  F2FP.BF16.PACK_AB R11, R18, R15.reuse ;  /* 0x0000000f120b723e */ /* 0x080fe400000010ff */
[----:B------:R-:W-:Y:S02]  /*2300*/  @!P1 FSEL R7, R7, R16, P0 ;  /* 0x0000001007079208 */ /* 0x000fe40000000000 */
[-C--:B------:R-:W-:Y:S02]  /*2310*/  FSEL R14, R53, R15.reuse, !P3 ;  /* 0x0000000f350e7208 */ /* 0x080fe40005800000 */
[C---:B------:R-:W-:Y:S02]  /*2320*/  FSETP.NAN.AND P0, PT, R40.reuse, R40, PT ;  /* 0x000000282800720b */ /* 0x040fe40003f08000 */
[----:B------:R-:W-:Y:S01]  /*2330*/  FSEL R15, R40, R15, P5 ;  /* 0x0000000f280f7208 */ /* 0x000fe20002800000 */
[----:B------:R-:W-:Y:S01]  /*2340*/  FFMA R19, R12, R28, R19 ;  /* 0x0000001c0c137223 */ /* 0x000fe20000000013 */
[----:B------:R-:W-:-:S02]  /*2350*/  FSETP.NAN.AND P2, PT, R36, R36, PT ;  /* 0x000000242400720b */ /* 0x000fc40003f48000 */
[----:B------:R-:W-:Y:S02]  /*2360*/  @!P1 FSEL R40, R40, R15, P0 ;  /* 0x0000000f28289208 */ /* 0x000fe40000000000 */
[----:B------:R-:W-:Y:S02]  /*2370*/  @!P1 FSEL R36, R36, R25, P2 ;  /* 0x0000001924249208 */ /* 0x000fe40001000000 */
[----:B------:R-:W-:Y:S01]  /*2380*/  IADD3 R49, P0, R49, 0x40, RZ ;  /* 0x0000004031317810 */ /* 0x000fe20007f1e0ff */
[----:B------:R-:W-:Y:S01]  /*2390*/  IMAD.WIDE R12, R57, R52, c[0x0][0x178] ;  /* 0x00005e00390c7625 */ /* 0x000fe200078e0234 */
[----:B------:R-:W-:Y:S02]  /*23a0*/  FSETP.NAN.AND P2, PT, R37, R37, PT ;  /* 0x000000252500720b */ /* 0x000fe40003f48000 */
[----:B------:R-:W-:Y:S02]  /*23b0*/  F2FP.BF16.PACK_AB R9, R10, R9 ;  /* 0x000000090a09723e */ /* 0x000fe400000010ff */
[-C--:B------:R-:W-:Y:S01]  /*23c0*/  F2FP.BF16.PACK_AB R10, R20, R19.reuse ;  /* 0x00000013140a723e */ /* 0x080fe200000010ff */
[----:B------:R-:W-:Y:S01]  /*23d0*/  IMAD.X R56, RZ, RZ, R56, P0 ;  /* 0x000000ffff387224 */ /* 0x000fe200000e0638 */
[----:B------:R-:W-:-:S02]  /*23e0*/  FSETP.GEU.AND P4, PT, R44, R19, PT ;  /* 0x000000132c00720b */ /* 0x000fc40003f8e000 */
[----:B------:R-:W-:Y:S02]  /*23f0*/  @!P1 FSEL R37, R37, R24, P2 ;  /* 0x0000001825259208 */ /* 0x000fe40001000000 */
[----:B------:R-:W-:Y:S01]  /*2400*/  FSETP.GT.AND P3, PT, R48, R19, PT ;  /* 0x000000133000720b */ /* 0x000fe20003f64000 */
[----:B------:R0:W-:Y:S01]  /*2410*/  @!P1 STG.E.128 [R12.64], R8 ;  /* 0x000000080c009986 */ /* 0x0001e2000c101d04 */
[----:B------:R-:W-:Y:S02]  /*2420*/  FSETP.NAN.AND P2, PT, R53, R53, PT ;  /* 0x000000353500720b */ /* 0x000fe40003f48000 */
[----:B------:R-:W-:Y:S02]  /*2430*/  ISETP.GE.U32.AND P0, PT, R49, 0xbc0, PT ;  /* 0x00000bc03100780c */ /* 0x000fe40003f06070 */
[----:B------:R-:W-:Y:S02]  /*2440*/  @!P1 FSEL R53, R53, R14, P2 ;  /* 0x0000000e35359208 */ /* 0x000fe40001000000 */
[----:B------:R-:W-:-:S02]  /*2450*/  ISETP.GE.U32.AND.EX P0, PT, R56, RZ, PT, P0 ;  /* 0x000000ff3800720c */ /* 0x000fc40003f06100 */
[----:B------:R-:W-:Y:S02]  /*2460*/  FSETP.GT.AND P2, PT, R41, R18, PT ;  /* 0x000000122900720b */ /* 0x000fe40003f44000 */
[C---:B------:R-:W-:Y:S02]  /*2470*/  FSETP.NAN.AND P5, PT, R44.reuse, R44, PT ;  /* 0x0000002c2c00720b */ /* 0x040fe40003fa8000 */
[-C--:B0-----:R-:W-:Y:S02]  /*2480*/  FSEL R9, R44, R19.reuse, !P4 ;  /* 0x000000132c097208 */ /* 0x081fe40006000000 */
[----:B------:R-:W-:Y:S02]  /*2490*/  FSEL R19, R48, R19, P3 ;  /* 0x0000001330137208 */ /* 0x000fe40001800000 */
[----:B------:R-:W-:Y:S02]  /*24a0*/  FSETP.GEU.AND P3, PT, R51, R18, PT ;  /* 0x000000123300720b */ /* 0x000fe40003f6e000 */
[----:B------:R-:W-:-:S02]  /*24b0*/  FSETP.GEU.AND P6, PT, R45, R20, PT ;  /* 0x000000142d00720b */ /* 0x000fc40003fce000 */
[-C--:B------:R-:W-:Y:S02]  /*24c0*/  FSEL R10, R51, R18.reuse, !P3 ;  /* 0x00000012330a7208 */ /* 0x080fe40005800000 */
[----:B------:R-:W-:Y:S02]  /*24d0*/  FSEL R18, R41, R18, P2 ;  /* 0x0000001229127208 */ /* 0x000fe40001000000 */
[----:B------:R-:W-:Y:S02]  /*24e0*/  FSETP.NAN.AND P4, PT, R48, R48, PT ;  /* 0x000000303000720b */ /* 0x000fe40003f88000 */
[-C--:B------:R-:W-:Y:S02]  /*24f0*/  FSETP.GT.AND P2, PT, R50, R20.reuse, PT ;  /* 0x000000143200720b */ /* 0x080fe40003f44000 */
[----:B------:R-:W-:Y:S02]  /*2500*/  @!P1 FSEL R44, R44, R9, P5 ;  /* 0x000000092c2c9208 */ /* 0x000fe40002800000 */
[----:B------:R-:W-:-:S02]  /*2510*/  FSEL R8, R45, R20, !P6 ;  /* 0x000000142d087208 */ /* 0x000fc40007000000 */
[----:B------:R-:W-:Y:S02]  /*2520*/  @!P1 FSEL R48, R48, R19, P4 ;  /* 0x0000001330309208 */ /* 0x000fe40002000000 */
[----:B------:R-:W-:Y:S02]  /*2530*/  FSEL R9, R50, R20, P2 ;  /* 0x0000001432097208 */ /* 0x000fe40001000000 */
[----:B------:R-:W-:Y:S02]  /*2540*/  IADD3 R42, P6, R42, 0x100, RZ ;  /* 0x000001002a2a7810 */ /* 0x000fe40007fde0ff */
[----:B------:R-:W-:Y:S02]  /*2550*/  FSETP.NAN.AND P5, PT, R51, R51, PT ;  /* 0x000000333300720b */ /* 0x000fe40003fa8000 */
[----:B------:R-:W-:Y:S02]  /*2560*/  FSETP.NAN.AND P4, PT, R41, R41, PT ;  /* 0x000000292900720b */ /* 0x000fe40003f88000 */
[----:B------:R-:W-:-:S02]  /*2570*/  FSETP.NAN.AND P3, PT, R45, R45, PT ;  /* 0x0000002d2d00720b */ /* 0x000fc40003f68000 */
[C---:B------:R-:W-:Y:S01]  /*2580*/  FSETP.NAN.AND P2, PT, R50.reuse, R50, PT ;  /* 0x000000323200720b */ /* 0x040fe20003f48000 */
[----:B------:R-:W-:Y:S01]  /*2590*/  IMAD.X R43, RZ, RZ, R43, P6 ;  /* 0x000000ffff2b7224 */ /* 0x000fe200030e062b */
[----:B------:R-:W-:Y:S02]  /*25a0*/  @!P1 FSEL R51, R51, R10, P5 ;  /* 0x0000000a33339208 */ /* 0x000fe40002800000 */
[----:B------:R-:W-:Y:S02]  /*25b0*/  @!P1 FSEL R41, R41, R18, P4 ;  /* 0x0000001229299208 */ /* 0x000fe40002000000 */
[----:B------:R-:W-:Y:S02]  /*25c0*/  @!P1 FSEL R45, R45, R8, P3 ;  /* 0x000000082d2d9208 */ /* 0x000fe40001800000 */
[----:B------:R-:W-:Y:S01]  /*25d0*/  @!P1 FSEL R50, R50, R9, P2 ;  /* 0x0000000932329208 */ /* 0x000fe20001000000 */
[----:B------:R-:W-:Y:S05]  /*25e0*/  @!P0 BRA `(.L_x_1) ;  /* 0xfffff51000008947 */ /* 0x000fea000383ffff */
[C---:B------:R-:W-:Y:S01]  /*25f0*/  FSETP.NAN.AND P0, PT, R54.reuse, R54, PT ;  /* 0x000000363600720b */ /* 0x040fe20003f08000 */
[----:B------:R-:W-:Y:S01]  /*2600*/  IMAD.WIDE R10, R5, R52, c[0x0][0x190] ;  /* 0x00006400050a7625 */ /* 0x000fe200078e0234 */
[----:B------:R-:W-:-:S02]  /*2610*/  FSETP.GEU.AND P2, PT, R54, R7, PT ;  /* 0x000000073600720b */ /* 0x000fc40003f4e000 */
[----:B------:R-:W-:Y:S01]  /*2620*/  FSEL R7, R54, R7, P0 ;  /* 0x0000000736077208 */ /* 0x000fe20000000000 */
[CC--:B------:R-:W-:Y:S01]  /*2630*/  IMAD.WIDE R12, R5.reuse, R52.reuse, c[0x0][0x198] ;  /* 0x00006600050c7625 */ /* 0x0c0fe200078e0234 */
[----:B------:R-:W-:Y:S02]  /*2640*/  FSETP.GT.AND P0, PT, R36, R39, PT ;  /* 0x000000272400720b */ /* 0x000fe40003f04000 */
[----:B------:R-:W-:Y:S01]  /*2650*/  FSEL R54, R54, R7, !P2 ;  /* 0x0000000736367208 */ /* 0x000fe20005000000 */
[----:B------:R-:W-:Y:S01]  /*2660*/  IMAD.WIDE R14, R5, R52, c[0x0][0x1a0] ;  /* 0x00006800050e7625 */ /* 0x000fe200078e0234 */
[----:B------:R-:W-:Y:S02]  /*2670*/  FSETP.NAN.AND P2, PT, R36, R36, PT ;  /* 0x000000242400720b */ /* 0x000fe40003f48000 */
[----:B------:R-:W-:Y:S02]  /*2680*/  FSETP.GEU.AND P3, PT, R54, R6, PT ;  /* 0x000000063600720b */ /* 0x000fe40003f6e000 */
[----:B------:R-:W-:-:S02]  /*2690*/  FSEL R39, R36, R39, P2 ;  /* 0x0000002724277208 */ /* 0x000fc40001000000 */
[----:B------:R-:W-:Y:S02]  /*26a0*/  SHF.R.U32.HI R9, RZ, 0x3, R0 ;  /* 0x00000003ff097819 */ /* 0x000fe40000011600 */
[----:B------:R-:W-:Y:S02]  /*26b0*/  FSEL R36, R36, R39, P0 ;  /* 0x0000002724247208 */ /* 0x000fe40000000000 */
[----:B------:R-:W-:Y:S02]  /*26c0*/  FSETP.NAN.AND P0, PT, R54, R54, PT ;  /* 0x000000363600720b */ /* 0x000fe40003f08000 */
[----:B------:R-:W-:Y:S02]  /*26d0*/  FSETP.GT.AND P2, PT, R36, R55, PT ;  /* 0x000000372400720b */ /* 0x000fe40003f44000 */
[----:B------:R-:W-:Y:S02]  /*26e0*/  SGXT.U32 R9, R9, 0x6 ;  /* 0x000000060909781a */ /* 0x000fe40000000000 */
[----:B------:R-:W-:-:S02]  /*26f0*/  @P3 FSEL R54, R54, R6, P0 ;  /* 0x0000000636363208 */ /* 0x000fc40000000000 */
[----:B------:R-:W-:Y:S02]  /*2700*/  FSETP.NAN.AND P0, PT, R36, R36, PT ;  /* 0x000000242400720b */ /* 0x000fe40003f08000 */
[----:B------:R-:W-:Y:S02]  /*2710*/  FSETP.GEU.AND P3, PT, R54, R3, PT ;  /* 0x000000033600720b */ /* 0x000fe40003f6e000 */
[----:B------:R-:W-:-:S03]  /*2720*/  LOP3.LUT R8, R0, 0x3f, RZ, 0xc0, !PT ;  /* 0x0000003f00087812 */ /* 0x000fc600078ec0ff */
[----:B------:R-:W-:Y:S02]  /*2730*/  @!P2 FSEL R36, R36, R55, P0 ;  /* 0x000000372424a208 */ /* 0x000fe40000000000 */
[----:B------:R-:W-:Y:S02]  /*2740*/  FSETP.NAN.AND P0, PT, R54, R54, PT ;  /* 0x000000363600720b */ /* 0x000fe40003f08000 */
[----:B------:R-:W-:-:S04]  /*2750*/  FSETP.GT.AND P2, PT, R36, R37, PT ;  /* 0x000000252400720b */ /* 0x000fc80003f44000 */
[----:B------:R-:W-:Y:S02]  /*2760*/  @P3 FSEL R54, R54, R3, P0 ;  /* 0x0000000336363208 */ /* 0x000fe40000000000 */
[----:B------:R-:W-:Y:S02]  /*2770*/  FSETP.NAN.AND P0, PT, R36, R36, PT ;  /* 0x000000242400720b */ /* 0x000fe40003f08000 */
[----:B------:R-:W-:-:S05]  /*2780*/  FSETP.GEU.AND P3, PT, R54, R44, PT ;  /* 0x0000002c3600720b */ /* 0x000fca0003f6e000 */
        /* <DEDUP_REMOVED lines=22> */
[----:B------:R-:W-:-:S03]  /*28f0*/  FSETP.NAN.AND P0, PT, R36, R36, PT ;  /* 0x000000242400720b */ /* 0x000fc60003f08000 */
[----:B------:R-:W0:Y:S04]  /*2900*/  SHFL.BFLY PT, R3, R54, 0x4, 0x1f ;  /* 0x0c801f0036037f89 */ /* 0x000e2800000e0000 */
[----:B------:R-:W-:Y:S02]  /*2910*/  @!P2 FSEL R36, R36, R41, P0 ;  /* 0x000000292424a208 */ /* 0x000fe40000000000 */
[----:B------:R-:W-:Y:S02]  /*2920*/  FSETP.NAN.AND P0, PT, R54, R54, PT ;  /* 0x000000363600720b */ /* 0x000fe40003f08000 */
[----:B------:R-:W-:Y:S01]  /*2930*/  FSETP.NAN.AND P2, PT, R36, R36, PT ;  /* 0x000000242400720b */ /* 0x000fe20003f48000 */
[----:B------:R-:W1:Y:S01]  /*2940*/  SHFL.BFLY PT, R7, R36, 0x4, 0x1f ;  /* 0x0c801f0024077f89 */ /* 0x000e6200000e0000 */
[----:B0-----:R-:W-:-:S09]  /*2950*/  FSETP.GEU.AND P3, PT, R54, R3, PT ;  /* 0x000000033600720b */ /* 0x001fd20003f6e000 */
[----:B------:R-:W-:-:S05]  /*2960*/  @!P0 FSEL R54, R54, R3, !P3 ;  /* 0x0000000336368208 */ /* 0x000fca0005800000 */
[----:B------:R-:W0:Y:S01]  /*2970*/  SHFL.BFLY PT, R3, R54, 0x2, 0x1f ;  /* 0x0c401f0036037f89 */ /* 0x000e2200000e0000 */
[----:B-1----:R-:W-:-:S04]  /*2980*/  FSETP.GT.AND P0, PT, R36, R7, PT ;  /* 0x000000072400720b */ /* 0x002fc80003f04000 */
[----:B------:R-:W-:Y:S02]  /*2990*/  @!P2 FSEL R36, R36, R7, P0 ;  /* 0x000000072424a208 */ /* 0x000fe40000000000 */
[----:B------:R-:W-:-:S03]  /*29a0*/  FSETP.NAN.AND P0, PT, R54, R54, PT ;  /* 0x000000363600720b */ /* 0x000fc60003f08000 */
[----:B------:R-:W1:Y:S01]  /*29b0*/  SHFL.BFLY PT, R7, R36, 0x2, 0x1f ;  /* 0x0c401f0024077f89 */ /* 0x000e6200000e0000 */
[----:B0-----:R-:W-:Y:S02]  /*29c0*/  FSETP.GEU.AND P3, PT, R54, R3, PT ;  /* 0x000000033600720b */ /* 0x001fe40003f6e000 */
[----:B-1----:R-:W-:-:S11]  /*29d0*/  FSETP.GT.AND P2, PT, R36, R7, PT ;  /* 0x000000072400720b */ /* 0x002fd60003f44000 */
[----:B------:R-:W-:Y:S02]  /*29e0*/  @P3 FSEL R54, R54, R3, P0 ;  /* 0x0000000336363208 */ /* 0x000fe40000000000 */
[----:B------:R-:W-:-:S03]  /*29f0*/  FSETP.NAN.AND P0, PT, R36, R36, PT ;  /* 0x000000242400720b */ /* 0x000fc60003f08000 */
[----:B------:R-:W0:Y:S01]  /*2a00*/  SHFL.BFLY PT, R3, R54, 0x1, 0x1f ;  /* 0x0c201f0036037f89 */ /* 0x000e2200000e0000 */
[----:B------:R-:W-:Y:S02]  /*2a10*/  @!P2 FSEL R36, R36, R7, P0 ;  /* 0x000000072424a208 */ /* 0x000fe40000000000 */
[----:B------:R-:W-:-:S03]  /*2a20*/  FSETP.NAN.AND P0, PT, R54, R54, PT ;  /* 0x000000363600720b */ /* 0x000fc60003f08000 */
[----:B------:R-:W1:Y:S01]  /*2a30*/  SHFL.BFLY PT, R7, R36, 0x1, 0x1f ;  /* 0x0c201f0024077f89 */ /* 0x000e6200000e0000 */
[----:B0-----:R-:W-:Y:S02]  /*2a40*/  FSETP.GEU.AND P3, PT, R54, R3, PT ;  /* 0x000000033600720b */ /* 0x001fe40003f6e000 */
[----:B-1----:R-:W-:-:S11]  /*2a50*/  FSETP.GT.AND P2, PT, R36, R7, PT ;  /* 0x000000072400720b */ /* 0x002fd60003f44000 */
[----:B------:R-:W-:Y:S02]  /*2a60*/  @P3 FSEL R54, R54, R3, P0 ;  /* 0x0000000336363208 */ /* 0x000fe40000000000 */
[----:B------:R-:W-:Y:S02]  /*2a70*/  FSETP.NAN.AND P0, PT, R36, R36, PT ;  /* 0x000000242400720b */ /* 0x000fe40003f08000 */
[C---:B------:R-:W-:Y:S01]  /*2a80*/  FSETP.GE.AND P3, PT, R54.reuse, RZ, PT ;  /* 0x000000ff3600720b */ /* 0x040fe20003f66000 */
[----:B------:R-:W-:Y:S03]  /*2a90*/  STS [R9.X4], R54 ;  /* 0x0000003609007388 */ /* 0x000fe60000004800 */
[----:B------:R-:W-:Y:S02]  /*2aa0*/  FSEL R3, R54, RZ, !P3 ;  /* 0x000000ff36037208 */ /* 0x000fe40005800000 */
[----:B------:R-:W-:Y:S01]  /*2ab0*/  @!P2 FSEL R36, R36, R7, P0 ;  /* 0x000000072424a208 */ /* 0x000fe20000000000 */
[----:B------:R-:W-:Y:S02]  /*2ac0*/  BAR.SYNC.DEFER_BLOCKING 0x0 ;  /* 0x0000000000007b1d */ /* 0x000fe40000010000 */
[----:B------:R-:W-:Y:S01]  /*2ad0*/  FADD R6, RZ, -R3 ;  /* 0x80000003ff067221 */ /* 0x000fe20000000000 */
[----:B------:R-:W-:-:S04]  /*2ae0*/  FSETP.GTU.AND P0, PT, R36, RZ, PT ;  /* 0x000000ff2400720b */ /* 0x000fc80003f0c000 */
[----:B------:R-:W-:Y:S02]  /*2af0*/  FSETP.NAN.AND P2, PT, R6, R6, PT ;  /* 0x000000060600720b */ /* 0x000fe40003f48000 */
[----:B------:R-:W-:-:S04]  /*2b00*/  FSEL R7, R36, RZ, P0 ;  /* 0x000000ff24077208 */ /* 0x000fc80000000000 */
[----:B------:R-:W-:-:S07]  /*2b10*/  FSETP.GT.AND P0, PT, R6, R7, PT ;  /* 0x000000070600720b */ /* 0x000fce0003f04000 */
[----:B------:R-:W-:Y:S02]  /*2b20*/  @!P2 FSEL R6, R6, R7, P0 ;  /* 0x000000070606a208 */ /* 0x000fe40000000000 */
[----:B------:R-:W-:Y:S01]  /*2b30*/  LOP3.LUT P0, RZ, R0, 0x1c0, RZ, 0xc0, !PT ;  /* 0x000001c000ff7812 */ /* 0x000fe2000780c0ff */
[----:B------:R-:W-:Y:S02]  /*2b40*/  LDS R3, [R8.X4] ;  /* 0x0000000008037984 */ /* 0x000fe40000004800 */
[----:B------:R-:W-:Y:S02]  /*2b50*/  FMUL R16, R6, 0.0078740157186985015869 ;  /* 0x3c01020406107820 */ /* 0x000fe40000400000 */
[----:B------:R-:W-:Y:S01]  /*2b60*/  BAR.SYNC.DEFER_BLOCKING 0x0 ;  /* 0x0000000000007b1d */ /* 0x000fe20000010000 */
[C---:B------:R-:W-:Y:S01]  /*2b70*/  ISETP.LT.AND P0, PT, R5.reuse, 0x200, !P0 ;  /* 0x000002000500780c */ /* 0x040fe20004701270 */
[----:B------:R-:W-:Y:S01]  /*2b80*/  IMAD.WIDE R6, R5, R52, c[0x0][0x180] ;  /* 0x0000600005067625 */ /* 0x000fe200078e0234 */
[----:B------:R-:W-:-:S02]  /*2b90*/  FSETP.GT.AND P2, PT, R16, 9.9999997473787516356e-06, PT ;  /* 0x3727c5ac1000780b */ /* 0x000fc40003f44000 */
[----:B------:R-:W-:-:S11]  /*2ba0*/  FSETP.NAN.AND P3, PT, R16, R16, PT ;  /* 0x000000101000720b */ /* 0x000fd60003f68000 */
[----:B------:R-:W-:-:S04]  /*2bb0*/  @!P2 FSEL R16, R16, 9.9999997473787516356e-06, P3 ;  /* 0x3727c5ac1010a808 */ /* 0x000fc80001800000 */
[C---:B------:R-:W-:Y:S02]  /*2bc0*/  FSETP.GT.AND P2, PT, |R16|.reuse, 8.50705917302346158658e+37, PT ;  /* 0x7e8000001000780b */ /* 0x040fe40003f44200 */
[C---:B------:R-:W-:Y:S01]  /*2bd0*/  FSETP.GEU.AND P3, PT, |R16|.reuse, 1.175494350822287508e-38, PT ;  /* 0x008000001000780b */ /* 0x040fe20003f6e200 */
[----:B------:R-:W-:Y:S04]  /*2be0*/  STS [R9.X4], R36 ;  /* 0x0000002409007388 */ /* 0x000fe80000004800 */
[----:B------:R-:W-:Y:S06]  /*2bf0*/  BAR.SYNC.DEFER_BLOCKING 0x0 ;  /* 0x0000000000007b1d */ /* 0x000fec0000010000 */
[----:B------:R-:W-:-:S04]  /*2c00*/  @P2 FMUL R16, R16, 0.25 ;  /* 0x3e80000010102820 */ /* 0x000fc80000400000 */
[----:B------:R-:W-:-:S04]  /*2c10*/  @!P3 FMUL R16, R16, 16777216 ;  /* 0x4b8000001010b820 */ /* 0x000fc80000400000 */
[----:B------:R-:W0:Y:S01]  /*2c20*/  MUFU.RCP R0, R16 ;  /* 0x0000001000007308 */ /* 0x000e220000001000 */
[----:B------:R1:W2:Y:S02]  /*2c30*/  LDS R4, [R8.X4] ;  /* 0x0000000008047984 */ /* 0x0002a40000004800 */
[----:B-1----:R-:W-:-:S04]  /*2c40*/  IMAD.WIDE R8, R5, R52, c[0x0][0x188] ;  /* 0x0000620005087625 */ /* 0x002fc800078e0234 */
[----:B------:R-:W-:Y:S01]  /*2c50*/  IMAD.WIDE R52, R5, R52, c[0x0][0x1a8] ;  /* 0x00006a0005347625 */ /* 0x000fe200078e0234 */
[----:B--2---:R-:W-:-:S04]  /*2c60*/  F2FP.BF16.PACK_AB R3, R4, R3 ;  /* 0x000000030403723e */ /* 0x004fc800000010ff */
[C---:B------:R-:W-:Y:S01]  /*2c70*/  PRMT R4, R3.reuse, 0x7632, R4 ;  /* 0x0000763203047816 */ /* 0x040fe20000000004 */
[----:B------:R1:W-:Y:S01]  /*2c80*/  @P0 STG.E.U16 [R6.64], R3 ;  /* 0x0000000306000986 */ /* 0x0003e2000c101504 */
[C---:B------:R-:W-:Y:S02]  /*2c90*/  PRMT R5, R3.reuse, 0x7610, R5 ;  /* 0x0000761003057816 */ /* 0x040fe40000000005 */
[C---:B------:R-:W-:Y:S01]  /*2ca0*/  PRMT R17, R3.reuse, 0x7610, R17 ;  /* 0x0000761003117816 */ /* 0x040fe20000000011 */
[----:B------:R2:W-:Y:S01]  /*2cb0*/  @P0 STG.E.U16 [R8.64], R4 ;  /* 0x0000000408000986 */ /* 0x0005e2000c101504 */
[----:B------:R-:W-:-:S03]  /*2cc0*/  PRMT R26, R3, 0x7632, R26 ;  /* 0x00007632031a7816 */ /* 0x000fc6000000001a */
[----:B------:R3:W-:Y:S01]  /*2cd0*/  @P0 STG.E.U16 [R10.64], R5 ;  /* 0x000000050a000986 */ /* 0x0007e2000c101504 */
[----:B-1----:R-:W-:Y:S01]  /*2ce0*/  PRMT R7, R3, 0x7632, R7 ;  /* 0x0000763203077816 */ /* 0x002fe20000000007 */
[----:B------:R-:W-:Y:S02]  /*2cf0*/  IMAD.MOV.U32 R3, RZ, RZ, 0x3e800000 ;  /* 0x3e800000ff037424 */ /* 0x000fe400078e00ff */
[----:B--2---:R-:W-:Y:S02]  /*2d00*/  IMAD.MOV.U32 R9, RZ, RZ, -0x40 ;  /* 0xffffffc0ff097424 */ /* 0x004fe400078e00ff */
[----:B------:R3:W-:Y:S01]  /*2d10*/  @P0 STG.E.U16 [R12.64], R7 ;  /* 0x000000070c000986 */ /* 0x0007e2000c101504 */
[----:B------:R-:W-:Y:S01]  /*2d20*/  FSEL R3, R3, 1, P2 ;  /* 0x3f80000003037808 */ /* 0x000fe20001000000 */
[----:B------:R-:W-:Y:S02]  /*2d30*/  IMAD.MOV.U32 R8, RZ, RZ, -0x1 ;  /* 0xffffffffff087424 */ /* 0x000fe400078e00ff */
[----:B------:R3:W-:Y:S02]  /*2d40*/  @P0 STG.E.U16 [R14.64], R17 ;  /* 0x000000110e000986 */ /* 0x0007e4000c101504 */
[----:B------:R-:W-:-:S02]  /*2d50*/  @!P3 FMUL R3, R3, 16777216 ;  /* 0x4b8000000303b820 */ /* 0x000fc40000400000 */
[----:B------:R3:W-:Y:S02]  /*2d60*/  @P0 STG.E.U16 [R52.64], R26 ;  /* 0x0000001a34000986 */ /* 0x0007e4000c101504 */
[----:B0-----:R-:W-:Y:S02]  /*2d70*/  FMUL R0, R0, R3 ;  /* 0x0000000300007220 */ /* 0x001fe40000400000 */
.L_x_2:
[----:B------:R-:W-:Y:S01]  /*2d80*/  IADD3 R3, P0, R9, 0x40, RZ ;  /* 0x0000004009037810 */ /* 0x000fe20007f1e0ff */
[----:B0--3--:R-:W-:Y:S01]  /*2d90*/  IMAD.MOV.U32 R10, RZ, RZ, 0x2 ;  /* 0x00000002ff0a7424 */ /* 0x009fe200078e00ff */
[----:B------:R-:W-:Y:S01]  /*2da0*/  CS2R R4, SRZ ;  /* 0x0000000000047805 */ /* 0x000fe2000001ff00 */
[----:B------:R-:W-:Y:S02]  /*2db0*/  CS2R R6, SRZ ;  /* 0x0000000000067805 */ /* 0x000fe4000001ff00 */
[----:B------:R-:W-:-:S04]  /*2dc0*/  IMAD.IADD R9, R2, 0x1, R3 ;  /* 0x0000000102097824 */ /* 0x000fc800078e0203 */
[----:B------:R-:W-:-:S05]  /*2dd0*/  IMAD.WIDE R10, R9, R10, c[0x0][0x178] ;  /* 0x00005e00090a7625 */ /* 0x000fca00078e020a */
[----:B------:R-:W2:Y:S01]  /*2de0*/  @!P1 LDG.E.EF.128 R4, [R10.64] ;  /* 0x000000040a049981 */ /* 0x000ea2000c0e1d00 */
[----:B------:R-:W-:Y:S01]  /*2df0*/  IMAD.X R8, RZ, RZ, R8, P0 ;  /* 0x000000ffff087224 */ /* 0x000fe200000e0608 */
[----:B------:R-:W-:-:S04]  /*2e00*/  ISETP.GE.U32.AND P0, PT, R3, 0xbc0, PT ;  /* 0x00000bc00300780c */ /* 0x000fc80003f06070 */
[----:B------:R-:W-:Y:S01]  /*2e10*/  ISETP.GE.U32.AND.EX P0, PT, R8, RZ, PT, P0 ;  /* 0x000000ff0800720c */ /* 0x000fe20003f06100 */
[C---:B--2---:R-:W-:Y:S01]  /*2e20*/  IMAD.U32 R13, R4.reuse, 0x10000, RZ ;  /* 0x00010000040d7824 */ /* 0x044fe200078e00ff */
[----:B------:R-:W-:Y:S01]  /*2e30*/  PRMT R4, R4, 0x7632, R4 ;  /* 0x0000763204047816 */ /* 0x000fe20000000004 */
[C---:B------:R-:W-:Y:S01]  /*2e40*/  IMAD.U32 R15, R6.reuse, 0x10000, RZ ;  /* 0x00010000060f7824 */ /* 0x040fe200078e00ff */
[----:B------:R-:W-:Y:S01]  /*2e50*/  PRMT R6, R6, 0x7632, R6 ;  /* 0x0000763206067816 */ /* 0x000fe20000000006 */
[C---:B------:R-:W-:Y:S01]  /*2e60*/  FMUL R12, R0.reuse, R13 ;  /* 0x0000000d000c7220 */ /* 0x040fe20000400000 */
[C---:B------:R-:W-:Y:S01]  /*2e70*/  IMAD.U32 R13, R5.reuse, 0x10000, RZ ;  /* 0x00010000050d7824 */ /* 0x040fe200078e00ff */
[----:B------:R-:W-:Y:S01]  /*2e80*/  FMUL R15, R0, R15 ;  /* 0x0000000f000f7220 */ /* 0x000fe20000400000 */
[----:B------:R-:W-:Y:S01]  /*2e90*/  IMAD.U32 R11, R4, 0x10000, RZ ;  /* 0x00010000040b7824 */ /* 0x000fe200078e00ff */
[----:B------:R-:W-:Y:S01]  /*2ea0*/  PRMT R5, R5, 0x7632, R5 ;  /* 0x0000763205057816 */ /* 0x000fe20000000005 */
[C---:B------:R-:W-:Y:S01]  /*2eb0*/  FMUL R14, R0.reuse, R13 ;  /* 0x0000000d000e7220 */ /* 0x040fe20000400000 */
[----:B------:R-:W0:Y:S01]  /*2ec0*/  FRND R12, R12 ;  /* 0x0000000c000c7307 */ /* 0x000e220000201000 */
[----:B------:R-:W-:Y:S01]  /*2ed0*/  IMAD.U32 R13, R7, 0x10000, RZ ;  /* 0x00010000070d7824 */ /* 0x000fe200078e00ff */
[C---:B------:R-:W-:Y:S01]  /*2ee0*/  FMUL R11, R0.reuse, R11 ;  /* 0x0000000b000b7220 */ /* 0x040fe20000400000 */
[----:B------:R-:W-:Y:S01]  /*2ef0*/  IMAD.U32 R5, R5, 0x10000, RZ ;  /* 0x0001000005057824 */ /* 0x000fe200078e00ff */
[----:B------:R-:W-:Y:S01]  /*2f00*/  PRMT R7, R7, 0x7632, R7 ;  /* 0x0000763207077816 */ /* 0x000fe20000000007 */
[----:B------:R-:W-:-:S02]  /*2f10*/  FMUL R13, R0, R13 ;  /* 0x0000000d000d7220 */ /* 0x000fc40000400000 */
[----:B------:R-:W-:Y:S01]  /*2f20*/  FMUL R4, R0, R5 ;  /* 0x0000000500047220 */ /* 0x000fe20000400000 */
[----:B------:R-:W1:Y:S01]  /*2f30*/  FRND R14, R14 ;  /* 0x0000000e000e7307 */ /* 0x000e620000201000 */
[----:B------:R-:W-:Y:S02]  /*2f40*/  IMAD.U32 R5, R6, 0x10000, RZ ;  /* 0x0001000006057824 */ /* 0x000fe400078e00ff */
[----:B------:R-:W-:Y:S02]  /*2f50*/  IMAD.U32 R7, R7, 0x10000, RZ ;  /* 0x0001000007077824 */ /* 0x000fe400078e00ff */
[C---:B------:R-:W-:Y:S02]  /*2f60*/  FMUL R5, R0.reuse, R5 ;  /* 0x0000000500057220 */ /* 0x040fe40000400000 */
[----:B------:R-:W-:Y:S01]  /*2f70*/  FMUL R7, R0, R7 ;  /* 0x0000000700077220 */ /* 0x000fe20000400000 */
[----:B------:R-:W2:Y:S01]  /*2f80*/  FRND R15, R15 ;  /* 0x0000000f000f7307 */ /* 0x000ea20000201000 */
[----:B0-----:R-:W-:-:S02]  /*2f90*/  FSETP.GT.AND P2, PT, R12, -127, PT ;  /* 0xc2fe00000c00780b */ /* 0x001fc40003f44000 */
[----:B------:R-:W-:-:S05]  /*2fa0*/  FSETP.NAN.AND P5, PT, R12, R12, PT ;  /* 0x0000000c0c00720b */ /* 0x000fca0003fa8000 */
[----:B------:R-:W0:Y:S01]  /*2fb0*/  FRND R13, R13 ;  /* 0x0000000d000d7307 */ /* 0x000e220000201000 */
[C---:B-1----:R-:W-:Y:S02]  /*2fc0*/  FSETP.GT.AND P4, PT, R14.reuse, -127, PT ;  /* 0xc2fe00000e00780b */ /* 0x042fe40003f84000 */
[----:B------:R-:W-:-:S03]  /*2fd0*/  FSETP.NAN.AND P6, PT, R14, R14, PT ;  /* 0x0000000e0e00720b */ /* 0x000fc60003fc8000 */
[----:B------:R-:W-:Y:S02]  /*2fe0*/  @!P2 FSEL R12, R12, -127, P5 ;  /* 0xc2fe00000c0ca808 */ /* 0x000fe40002800000 */
[----:B------:R-:W1:Y:S01]  /*2ff0*/  FRND R11, R11 ;  /* 0x0000000b000b7307 */ /* 0x000e620000201000 */
[C---:B--2---:R-:W-:Y:S02]  /*3000*/  FSETP.GT.AND P3, PT, R15.reuse, -127, PT ;  /* 0xc2fe00000f00780b */ /* 0x044fe40003f64000 */
[----:B------:R-:W-:-:S03]  /*3010*/  FSETP.NAN.AND P5, PT, R15, R15, PT ;  /* 0x0000000f0f00720b */ /* 0x000fc60003fa8000 */
[----:B------:R-:W-:Y:S02]  /*3020*/  @!P4 FSEL R14, R14, -127, P6 ;  /* 0xc2fe00000e0ec808 */ /* 0x000fe40003000000 */
[----:B------:R-:W2:Y:S01]  /*3030*/  FRND R4, R4 ;  /* 0x0000000400047307 */ /* 0x000ea20000201000 */
[----:B0-----:R-:W-:-:S05]  /*3040*/  FSETP.GT.AND P2, PT, R13, -127, PT ;  /* 0xc2fe00000d00780b */ /* 0x001fca0003f44000 */
[----:B------:R-:W-:Y:S02]  /*3050*/  @!P3 FSEL R15, R15, -127, P5 ;  /* 0xc2fe00000f0fb808 */ /* 0x000fe40002800000 */
[----:B------:R-:W0:Y:S01]  /*3060*/  FRND R5, R5 ;  /* 0x0000000500057307 */ /* 0x000e220000201000 */
[----:B-1----:R-:W-:Y:S02]  /*3070*/  FSETP.GT.AND P4, PT, R11, -127, PT ;  /* 0xc2fe00000b00780b */ /* 0x002fe40003f84000 */
[C---:B------:R-:W-:Y:S02]  /*3080*/  FSETP.NAN.AND P5, PT, R13.reuse, R13, PT ;  /* 0x0000000d0d00720b */ /* 0x040fe40003fa8000 */
[----:B------:R-:W-:Y:S02]  /*3090*/  FSETP.GEU.AND P3, PT, R12, 127, PT ;  /* 0x42fe00000c00780b */ /* 0x000fe40003f6e000 */
[----:B------:R-:W-:Y:S01]  /*30a0*/  @!P2 FSEL R13, R13, -127, P5 ;  /* 0xc2fe00000d0da808 */ /* 0x000fe20002800000 */
[----:B------:R-:W1:Y:S01]  /*30b0*/  F2I.S16.TRUNC.NTZ R6, R12 ;  /* 0x0000000c00067305 */ /* 0x000e62000020e900 */
[----:B--2---:R-:W-:-:S02]  /*30c0*/  FSETP.GT.AND P5, PT, R4, -127, PT ;  /* 0xc2fe00000400780b */ /* 0x004fc40003fa4000 */
[----:B------:R-:W-:-:S04]  /*30d0*/  FSETP.NAN.AND P6, PT, R11, R11, PT ;  /* 0x0000000b0b00720b */ /* 0x000fc80003fc8000 */
[----:B------:R-:W-:Y:S01]  /*30e0*/  @!P4 FSEL R11, R11, -127, P6 ;  /* 0xc2fe00000b0bc808 */ /* 0x000fe20003000000 */
[----:B------:R-:W2:Y:S01]  /*30f0*/  FRND R7, R7 ;  /* 0x0000000700077307 */ /* 0x000ea20000201000 */
[----:B0-----:R-:W-:Y:S02]  /*3100*/  FSETP.GT.AND P2, PT, R5, -127, PT ;  /* 0xc2fe00000500780b */ /* 0x001fe40003f44000 */
[----:B------:R-:W-:Y:S02]  /*3110*/  FSETP.NAN.AND P4, PT, R12, R12, PT ;  /* 0x0000000c0c00720b */ /* 0x000fe40003f88000 */
[----:B------:R-:W-:-:S03]  /*3120*/  FSETP.NAN.AND P6, PT, R4, R4, PT ;  /* 0x000000040400720b */ /* 0x000fc60003fc8000 */
[----:B------:R-:W0:Y:S01]  /*3130*/  F2I.S16.TRUNC.NTZ R10, R14 ;  /* 0x0000000e000a7305 */ /* 0x000e22000020e900 */
[----:B-1----:R-:W-:Y:S02]  /*3140*/  LOP3.LUT R19, R6, 0xffff, RZ, 0xc0, !PT ;  /* 0x0000ffff06137812 */ /* 0x002fe400078ec0ff */
[----:B------:R-:W-:Y:S02]  /*3150*/  @!P5 FSEL R4, R4, -127, P6 ;  /* 0xc2fe00000404d808 */ /* 0x000fe40003000000 */
[----:B------:R-:W-:Y:S02]  /*3160*/  @P3 SEL R19, R19, 0x7f, P4 ;  /* 0x0000007f13133807 */ /* 0x000fe40002000000 */
[----:B------:R-:W-:Y:S01]  /*3170*/  FSETP.GEU.AND P3, PT, R14, 127, PT ;  /* 0x42fe00000e00780b */ /* 0x000fe20003f6e000 */
[----:B------:R-:W1:Y:S01]  /*3180*/  F2I.S16.TRUNC.NTZ R6, R11 ;  /* 0x0000000b00067305 */ /* 0x000e62000020e900 */
[----:B------:R-:W-:Y:S02]  /*3190*/  FSETP.NAN.AND P4, PT, R5, R5, PT ;  /* 0x000000050500720b */ /* 0x000fe40003f88000 */
[----:B--2---:R-:W-:-:S02]  /*31a0*/  FSETP.GT.AND P5, PT, R7, -127, PT ;  /* 0xc2fe00000700780b */ /* 0x004fc40003fa4000 */
[----:B------:R-:W-:Y:S02]  /*31b0*/  @!P2 FSEL R5, R5, -127, P4 ;  /* 0xc2fe00000505a808 */ /* 0x000fe40002000000 */
[----:B------:R-:W-:Y:S01]  /*31c0*/  FSETP.GEU.AND P2, PT, R11, 127, PT ;  /* 0x42fe00000b00780b */ /* 0x000fe20003f4e000 */
[----:B------:R-:W-:Y:S01]  /*31d0*/  F2I.S16.TRUNC.NTZ R16, R15 ;  /* 0x0000000f00107305 */ /* 0x000fe2000020e900 */
[----:B0-----:R-:W-:Y:S02]  /*31e0*/  LOP3.LUT R17, R10, 0xffff, RZ, 0xc0, !PT ;  /* 0x0000ffff0a117812 */ /* 0x001fe400078ec0ff */
[----:B------:R-:W-:Y:S02]  /*31f0*/  FSETP.NAN.AND P6, PT, R14, R14, PT ;  /* 0x0000000e0e00720b */ /* 0x000fe40003fc8000 */
[----:B------:R-:W-:Y:S02]  /*3200*/  FSETP.NAN.AND P4, PT, R7, R7, PT ;  /* 0x000000070700720b */ /* 0x000fe40003f88000 */
[----:B------:R-:W-:Y:S01]  /*3210*/  @P3 SEL R17, R17, 0x7f, P6 ;  /* 0x0000007f11113807 */ /* 0x000fe20003000000 */
[----:B------:R-:W0:Y:S01]  /*3220*/  F2I.S16.TRUNC.NTZ R10, R4 ;  /* 0x00000004000a7305 */ /* 0x000e22000020e900 */
[----:B------:R-:W-:-:S02]  /*3230*/  FSETP.GEU.AND P3, PT, R4, 127, PT ;  /* 0x42fe00000400780b */ /* 0x000fc40003f6e000 */
[----:B------:R-:W-:Y:S02]  /*3240*/  FSETP.NAN.AND P6, PT, R11, R11, PT ;  /* 0x0000000b0b00720b */ /* 0x000fe40003fc8000 */
[----:B-1----:R-:W-:Y:S02]  /*3250*/  LOP3.LUT R6, R6, 0xffff, RZ, 0xc0, !PT ;  /* 0x0000ffff06067812 */ /* 0x002fe400078ec0ff */
[----:B------:R-:W-:Y:S01]  /*3260*/  @!P5 FSEL R7, R7, -127, P4 ;  /* 0xc2fe00000707d808 */ /* 0x000fe20002000000 */
[----:B------:R-:W1:Y:S01]  /*3270*/  F2I.S16.TRUNC.NTZ R12, R13 ;  /* 0x0000000d000c7305 */ /* 0x000e62000020e900 */
[----:B------:R-:W-:Y:S02]  /*3280*/  FSETP.GEU.AND P4, PT, R15, 127, PT ;  /* 0x42fe00000f00780b */ /* 0x000fe40003f8e000 */
[----:B------:R-:W-:Y:S02]  /*3290*/  @P2 SEL R6, R6, 0x7f, P6 ;  /* 0x0000007f06062807 */ /* 0x000fe40003000000 */
[----:B------:R-:W-:-:S02]  /*32a0*/  FSETP.NAN.AND P6, PT, R4, R4, PT ;  /* 0x000000040400720b */ /* 0x000fc40003fc8000 */
[----:B------:R-:W-:Y:S01]  /*32b0*/  FSETP.GEU.AND P2, PT, R13, 127, PT ;  /* 0x42fe00000d00780b */ /* 0x000fe20003f4e000 */
[----:B------:R-:W2:Y:S01]  /*32c0*/  F2I.S16.TRUNC.NTZ R11, R5 ;  /* 0x00000005000b7305 */ /* 0x000ea2000020e900 */
[----:B0-----:R-:W-:Y:S02]  /*32d0*/  LOP3.LUT R10, R10, 0xffff, RZ, 0xc0, !PT ;  /* 0x0000ffff0a0a7812 */ /* 0x001fe400078ec0ff */
[----:B------:R-:W-:Y:S02]  /*32e0*/  FSETP.NAN.AND P5, PT, R15, R15, PT ;  /* 0x0000000f0f00720b */ /* 0x000fe40003fa8000 */
[----:B------:R-:W-:Y:S02]  /*32f0*/  LOP3.LUT R16, R16, 0xffff, RZ, 0xc0, !PT ;  /* 0x0000ffff10107812 */ /* 0x000fe400078ec0ff */
[----:B------:R-:W-:Y:S01]  /*3300*/  @P3 SEL R10, R10, 0x7f, P6 ;  /* 0x0000007f0a0a3807 */ /* 0x000fe20003000000 */
[----:B------:R-:W0:Y:S01]  /*3310*/  F2I.S16.TRUNC.NTZ R4, R7 ;  /* 0x0000000700047305 */ /* 0x000e22000020e900 */
[----:B------:R-:W-:-:S02]  /*3320*/  FSETP.GEU.AND P3, PT, R5, 127, PT ;  /* 0x42fe00000500780b */ /* 0x000fc40003f6e000 */
[----:B------:R-:W-:Y:S02]  /*3330*/  FSETP.GEU.AND P6, PT, R7, 127, PT ;  /* 0x42fe00000700780b */ /* 0x000fe40003fce000 */
[----:B------:R-:W-:Y:S02]  /*3340*/  @P4 SEL R16, R16, 0x7f, P5 ;  /* 0x0000007f10104807 */ /* 0x000fe40002800000 */
[----:B------:R-:W-:Y:S02]  /*3350*/  FSETP.NAN.AND P5, PT, R13, R13, PT ;  /* 0x0000000d0d00720b */ /* 0x000fe40003fa8000 */
[----:B-1----:R-:W-:Y:S02]  /*3360*/  LOP3.LUT R13, R12, 0xffff, RZ, 0xc0, !PT ;  /* 0x0000ffff0c0d7812 */ /* 0x002fe400078ec0ff */
[----:B------:R-:W-:Y:S02]  /*3370*/  FSETP.NAN.AND P4, PT, R5, R5, PT ;  /* 0x000000050500720b */ /* 0x000fe40003f88000 */
[----:B------:R-:W-:-:S02]  /*3380*/  @P2 SEL R13, R13, 0x7f, P5 ;  /* 0x0000007f0d0d2807 */ /* 0x000fc40002800000 */
[----:B------:R-:W-:Y:S02]  /*3390*/  FSETP.NAN.AND P2, PT, R7, R7, PT ;  /* 0x000000070700720b */ /* 0x000fe40003f48000 */
[----:B--2---:R-:W-:Y:S02]  /*33a0*/  LOP3.LUT R11, R11, 0xffff, RZ, 0xc0, !PT ;  /* 0x0000ffff0b0b7812 */ /* 0x004fe400078ec0ff */
[----:B0-----:R-:W-:Y:S02]  /*33b0*/  LOP3.LUT R4, R4, 0xffff, RZ, 0xc0, !PT ;  /* 0x0000ffff04047812 */ /* 0x001fe400078ec0ff */
[----:B------:R-:W-:Y:S02]  /*33c0*/  @P3 SEL R11, R11, 0x7f, P4 ;  /* 0x0000007f0b0b3807 */ /* 0x000fe40002000000 */
[----:B------:R-:W-:Y:S02]  /*33d0*/  @P6 SEL R4, R4, 0x7f, P2 ;  /* 0x0000007f04046807 */ /* 0x000fe40001000000 */
[----:B------:R-:W-:-:S02]  /*33e0*/  PRMT R16, R16, 0x3340, R11 ;  /* 0x0000334010107816 */ /* 0x000fc4000000000b */
[----:B------:R-:W-:Y:S02]  /*33f0*/  PRMT R13, R13, 0x3340, R4 ;  /* 0x000033400d0d7816 */ /* 0x000fe40000000004 */
[----:B------:R-:W-:Y:S02]  /*3400*/  PRMT R12, R19, 0x3340, R6 ;  /* 0x00003340130c7816 */ /* 0x000fe40000000006 */
[----:B------:R-:W-:Y:S02]  /*3410*/  PRMT R17, R17, 0x3340, R10 ;  /* 0x0000334011117816 */ /* 0x000fe4000000000a */
[----:B------:R-:W-:Y:S02]  /*3420*/  SHF.R.S32.HI R11, RZ, 0x1f, R9 ;  /* 0x0000001fff0b7819 */ /* 0x000fe40000011409 */
[C---:B------:R-:W-:Y:S02]  /*3430*/  IADD3 R4, P2, R9.reuse, c[0x0][0x1b0], RZ ;  /* 0x00006c0009047a10 */ /* 0x040fe40007f5e0ff */
[----:B------:R-:W-:-:S02]  /*3440*/  IADD3 R6, P3, R9, c[0x0][0x1b8], RZ ;  /* 0x00006e0009067a10 */ /* 0x000fc40007f7e0ff */
[----:B------:R-:W-:Y:S01]  /*3450*/  IADD3 R10, P4, R9, c[0x0][0x1c0], RZ ;  /* 0x00007000090a7a10 */ /* 0x000fe20007f9e0ff */
[----:B------:R-:W-:Y:S01]  /*3460*/  IMAD.MOV.U32 R9, RZ, RZ, R3 ;  /* 0x000000ffff097224 */ /* 0x000fe200078e0003 */
[----:B------:R-:W-:Y:S02]  /*3470*/  PRMT R12, R12, 0x5410, R17 ;  /* 0x000054100c0c7816 */ /* 0x000fe40000000011 */
[C---:B------:R-:W-:Y:S02]  /*3480*/  IADD3.X R5, R11.reuse, c[0x0][0x1b4], RZ, P2, !PT ;  /* 0x00006d000b057a10 */ /* 0x040fe400017fe4ff */
[----:B------:R-:W-:Y:S02]  /*3490*/  PRMT R13, R16, 0x5410, R13 ;  /* 0x00005410100d7816 */ /* 0x000fe4000000000d */
[C---:B------:R-:W-:Y:S02]  /*34a0*/  IADD3.X R7, R11.reuse, c[0x0][0x1bc], RZ, P3, !PT ;  /* 0x00006f000b077a10 */ /* 0x040fe40001ffe4ff */
[----:B------:R-:W-:Y:S01]  /*34b0*/  IADD3.X R11, R11, c[0x0][0x1c4], RZ, P4, !PT ;  /* 0x000071000b0b7a10 */ /* 0x000fe200027fe4ff */
[----:B------:R0:W-:Y:S04]  /*34c0*/  @!P1 STG.E.64 [R4.64], R12 ;  /* 0x0000000c04009986 */ /* 0x0001e8000c101b04 */
[----:B------:R0:W-:Y:S04]  /*34d0*/  @!P1 STG.E.64 [R6.64], R12 ;  /* 0x0000000c06009986 */ /* 0x0001e8000c101b04 */
[----:B------:R0:W-:Y:S01]  /*34e0*/  @!P1 STG.E.64 [R10.64], R12 ;  /* 0x0000000c0a009986 */ /* 0x0001e2000c101b04 */
[----:B------:R-:W-:Y:S05]  /*34f0*/  @!P0 BRA `(.L_x_2) ;  /* 0xfffff88000008947 */ /* 0x000fea000383ffff */
[----:B------:R-:W-:Y:S05]  /*3500*/  EXIT ;  /* 0x000000000000794d */ /* 0x000fea0003800000 */
.L_x_3:
[----:B------:R-:W-:-:S00]  /*3510*/  BRA `(.L_x_3) ;  /* 0xfffffff000007947 */ /* 0x000fc0000383ffff */
[----:B------:R-:W-:-:S00]  /*3520*/  NOP ;  /* 0x0000000000007918 */ /* 0x000fc00000000000 */
        /* <DEDUP_REMOVED lines=13> */
.L_x_4:


//--------------------- .nv.global.init           --------------------------
	.section	.nv.global.init,"aw",@progbits
.nv.global.init:
	.type		_$_str,@object
	.size		_$_str,(.L_0 - _$_str)
_$_str:
        /*0000*/ 	.byte	0x5f, 0x5f, 0x43, 0x55, 0x44, 0x41, 0x5f, 0x46, 0x54, 0x5a, 0x00
.L_0:


//--------------------- .nv.shared.triton_red_fused__to_copy_add_amax_amin_clamp_mul_native_layer_norm_reciprocal_2 --------------------------
	.section	.nv.shared.triton_red_fused__to_copy_add_amax_amin_clamp_mul_native_layer_norm_reciprocal_2,"aw",@nobits
	.sectionflags	@""
	.align	16
